//
// Generated by NVIDIA NVVM Compiler
//
// Compiler Build ID: CL-36424714
// Cuda compilation tools, release 13.0, V13.0.88
// Based on NVVM 20.0.0
//

.version 9.0
.target sm_100
.address_size 64

	// .globl	_Z12setup_kernelP17curandStateXORWOWi
.extern .func  (.param .b32 func_retval0) vprintf
(
	.param .b64 vprintf_param_0,
	.param .b64 vprintf_param_1
)
;
.global .align 4 .b8 precalc_xorwow_matrix[102400];
.global .align 4 .b8 precalc_xorwow_offset_matrix[102400];
.global .align 4 .b8 mrg32k3aM1[2304];
.global .align 4 .b8 mrg32k3aM2[2304];
.global .align 4 .b8 mrg32k3aM1SubSeq[2016];
.global .align 4 .b8 mrg32k3aM2SubSeq[2016];
.global .align 4 .b8 mrg32k3aM1Seq[2304];
.global .align 4 .b8 mrg32k3aM2Seq[2304];
.const .align 8 .b8 __cr_lgamma_table[72];
.global .align 1 .b8 $str[49] = {65, 99, 99, 117, 109, 117, 108, 97, 116, 101, 100, 32, 99, 111, 108, 111, 114, 32, 97, 116, 32, 40, 37, 100, 44, 32, 37, 100, 41, 58, 32, 82, 61, 37, 102, 44, 32, 71, 61, 37, 102, 44, 32, 66, 61, 37, 102, 10};

.visible .entry _Z12setup_kernelP17curandStateXORWOWi(
	.param .u64 .ptr .align 1 _Z12setup_kernelP17curandStateXORWOWi_param_0,
	.param .u32 _Z12setup_kernelP17curandStateXORWOWi_param_1
)
{
	.reg .pred 	%p<25>;
	.reg .b32 	%r<411>;
	.reg .b64 	%rd<18>;

	ld.param.u64 	%rd8, [_Z12setup_kernelP17curandStateXORWOWi_param_0];
	ld.param.u32 	%r182, [_Z12setup_kernelP17curandStateXORWOWi_param_1];
	cvta.to.global.u64 	%rd9, %rd8;
	mov.u32 	%r183, %tid.x;
	mov.u32 	%r184, %ctaid.x;
	mov.u32 	%r185, %ntid.x;
	mad.lo.s32 	%r186, %r184, %r185, %r183;
	cvt.s64.s32 	%rd17, %r186;
	mul.wide.s32 	%rd10, %r186, 48;
	add.s64 	%rd2, %rd9, %rd10;
	xor.b32  	%r187, %r182, -1429050551;
	mul.lo.s32 	%r188, %r187, 1099087573;
	setp.gt.s32 	%p1, %r182, -1;
	selp.b32 	%r189, -644748465, -1947113066, %p1;
	add.s32 	%r190, %r189, %r188;
	add.s32 	%r191, %r190, 6615241;
	add.s32 	%r192, %r188, 123456789;
	st.global.v2.u32 	[%rd2], {%r191, %r192};
	xor.b32  	%r193, %r188, 362436069;
	add.s32 	%r194, %r189, 521288629;
	st.global.v2.u32 	[%rd2+8], {%r193, %r194};
	xor.b32  	%r195, %r189, 88675123;
	add.s32 	%r196, %r188, 5783321;
	st.global.v2.u32 	[%rd2+16], {%r195, %r196};
	setp.eq.s32 	%p2, %r186, 0;
	@%p2 bra 	$L__BB0_42;
	mov.b32 	%r317, 0;
	mov.u64 	%rd12, precalc_xorwow_matrix;
$L__BB0_2:
	and.b64  	%rd4, %rd17, 3;
	setp.eq.s64 	%p3, %rd4, 0;
	@%p3 bra 	$L__BB0_41;
	mul.wide.u32 	%rd11, %r317, 3200;
	add.s64 	%rd5, %rd12, %rd11;
	cvt.u32.u64 	%r2, %rd4;
	mov.b32 	%r318, 0;
$L__BB0_4:
	mov.b32 	%r331, 0;
	mov.u32 	%r332, %r331;
	mov.u32 	%r333, %r331;
	mov.u32 	%r334, %r331;
	mov.u32 	%r335, %r331;
	mov.u32 	%r324, %r331;
$L__BB0_5:
	mul.wide.u32 	%rd13, %r324, 4;
	add.s64 	%rd14, %rd2, %rd13;
	ld.global.u32 	%r10, [%rd14+4];
	shl.b32 	%r11, %r324, 5;
	mov.b32 	%r330, 0;
$L__BB0_6:
	.pragma "nounroll";
	shr.u32 	%r201, %r10, %r330;
	and.b32  	%r202, %r201, 1;
	setp.eq.b32 	%p4, %r202, 1;
	not.pred 	%p5, %p4;
	add.s32 	%r203, %r11, %r330;
	mul.lo.s32 	%r204, %r203, 5;
	mul.wide.u32 	%rd15, %r204, 4;
	add.s64 	%rd6, %rd5, %rd15;
	@%p5 bra 	$L__BB0_8;
	ld.global.u32 	%r205, [%rd6];
	xor.b32  	%r335, %r335, %r205;
	ld.global.u32 	%r206, [%rd6+4];
	xor.b32  	%r334, %r334, %r206;
	ld.global.u32 	%r207, [%rd6+8];
	xor.b32  	%r333, %r333, %r207;
	ld.global.u32 	%r208, [%rd6+12];
	xor.b32  	%r332, %r332, %r208;
	ld.global.u32 	%r209, [%rd6+16];
	xor.b32  	%r331, %r331, %r209;
$L__BB0_8:
	and.b32  	%r211, %r201, 2;
	setp.eq.s32 	%p6, %r211, 0;
	@%p6 bra 	$L__BB0_10;
	ld.global.u32 	%r212, [%rd6+20];
	xor.b32  	%r335, %r335, %r212;
	ld.global.u32 	%r213, [%rd6+24];
	xor.b32  	%r334, %r334, %r213;
	ld.global.u32 	%r214, [%rd6+28];
	xor.b32  	%r333, %r333, %r214;
	ld.global.u32 	%r215, [%rd6+32];
	xor.b32  	%r332, %r332, %r215;
	ld.global.u32 	%r216, [%rd6+36];
	xor.b32  	%r331, %r331, %r216;
$L__BB0_10:
	and.b32  	%r218, %r201, 4;
	setp.eq.s32 	%p7, %r218, 0;
	@%p7 bra 	$L__BB0_12;
	ld.global.u32 	%r219, [%rd6+40];
	xor.b32  	%r335, %r335, %r219;
	ld.global.u32 	%r220, [%rd6+44];
	xor.b32  	%r334, %r334, %r220;
	ld.global.u32 	%r221, [%rd6+48];
	xor.b32  	%r333, %r333, %r221;
	ld.global.u32 	%r222, [%rd6+52];
	xor.b32  	%r332, %r332, %r222;
	ld.global.u32 	%r223, [%rd6+56];
	xor.b32  	%r331, %r331, %r223;
$L__BB0_12:
	and.b32  	%r225, %r201, 8;
	setp.eq.s32 	%p8, %r225, 0;
	@%p8 bra 	$L__BB0_14;
	ld.global.u32 	%r226, [%rd6+60];
	xor.b32  	%r335, %r335, %r226;
	ld.global.u32 	%r227, [%rd6+64];
	xor.b32  	%r334, %r334, %r227;
	ld.global.u32 	%r228, [%rd6+68];
	xor.b32  	%r333, %r333, %r228;
	ld.global.u32 	%r229, [%rd6+72];
	xor.b32  	%r332, %r332, %r229;
	ld.global.u32 	%r230, [%rd6+76];
	xor.b32  	%r331, %r331, %r230;
$L__BB0_14:
	and.b32  	%r232, %r201, 16;
	setp.eq.s32 	%p9, %r232, 0;
	@%p9 bra 	$L__BB0_16;
	ld.global.u32 	%r233, [%rd6+80];
	xor.b32  	%r335, %r335, %r233;
	ld.global.u32 	%r234, [%rd6+84];
	xor.b32  	%r334, %r334, %r234;
	ld.global.u32 	%r235, [%rd6+88];
	xor.b32  	%r333, %r333, %r235;
	ld.global.u32 	%r236, [%rd6+92];
	xor.b32  	%r332, %r332, %r236;
	ld.global.u32 	%r237, [%rd6+96];
	xor.b32  	%r331, %r331, %r237;
$L__BB0_16:
	and.b32  	%r239, %r201, 32;
	setp.eq.s32 	%p10, %r239, 0;
	@%p10 bra 	$L__BB0_18;
	ld.global.u32 	%r240, [%rd6+100];
	xor.b32  	%r335, %r335, %r240;
	ld.global.u32 	%r241, [%rd6+104];
	xor.b32  	%r334, %r334, %r241;
	ld.global.u32 	%r242, [%rd6+108];
	xor.b32  	%r333, %r333, %r242;
	ld.global.u32 	%r243, [%rd6+112];
	xor.b32  	%r332, %r332, %r243;
	ld.global.u32 	%r244, [%rd6+116];
	xor.b32  	%r331, %r331, %r244;
$L__BB0_18:
	and.b32  	%r246, %r201, 64;
	setp.eq.s32 	%p11, %r246, 0;
	@%p11 bra 	$L__BB0_20;
	ld.global.u32 	%r247, [%rd6+120];
	xor.b32  	%r335, %r335, %r247;
	ld.global.u32 	%r248, [%rd6+124];
	xor.b32  	%r334, %r334, %r248;
	ld.global.u32 	%r249, [%rd6+128];
	xor.b32  	%r333, %r333, %r249;
	ld.global.u32 	%r250, [%rd6+132];
	xor.b32  	%r332, %r332, %r250;
	ld.global.u32 	%r251, [%rd6+136];
	xor.b32  	%r331, %r331, %r251;
$L__BB0_20:
	and.b32  	%r253, %r201, 128;
	setp.eq.s32 	%p12, %r253, 0;
	@%p12 bra 	$L__BB0_22;
	ld.global.u32 	%r254, [%rd6+140];
	xor.b32  	%r335, %r335, %r254;
	ld.global.u32 	%r255, [%rd6+144];
	xor.b32  	%r334, %r334, %r255;
	ld.global.u32 	%r256, [%rd6+148];
	xor.b32  	%r333, %r333, %r256;
	ld.global.u32 	%r257, [%rd6+152];
	xor.b32  	%r332, %r332, %r257;
	ld.global.u32 	%r258, [%rd6+156];
	xor.b32  	%r331, %r331, %r258;
$L__BB0_22:
	and.b32  	%r260, %r201, 256;
	setp.eq.s32 	%p13, %r260, 0;
	@%p13 bra 	$L__BB0_24;
	ld.global.u32 	%r261, [%rd6+160];
	xor.b32  	%r335, %r335, %r261;
	ld.global.u32 	%r262, [%rd6+164];
	xor.b32  	%r334, %r334, %r262;
	ld.global.u32 	%r263, [%rd6+168];
	xor.b32  	%r333, %r333, %r263;
	ld.global.u32 	%r264, [%rd6+172];
	xor.b32  	%r332, %r332, %r264;
	ld.global.u32 	%r265, [%rd6+176];
	xor.b32  	%r331, %r331, %r265;
$L__BB0_24:
	and.b32  	%r267, %r201, 512;
	setp.eq.s32 	%p14, %r267, 0;
	@%p14 bra 	$L__BB0_26;
	ld.global.u32 	%r268, [%rd6+180];
	xor.b32  	%r335, %r335, %r268;
	ld.global.u32 	%r269, [%rd6+184];
	xor.b32  	%r334, %r334, %r269;
	ld.global.u32 	%r270, [%rd6+188];
	xor.b32  	%r333, %r333, %r270;
	ld.global.u32 	%r271, [%rd6+192];
	xor.b32  	%r332, %r332, %r271;
	ld.global.u32 	%r272, [%rd6+196];
	xor.b32  	%r331, %r331, %r272;
$L__BB0_26:
	and.b32  	%r274, %r201, 1024;
	setp.eq.s32 	%p15, %r274, 0;
	@%p15 bra 	$L__BB0_28;
	ld.global.u32 	%r275, [%rd6+200];
	xor.b32  	%r335, %r335, %r275;
	ld.global.u32 	%r276, [%rd6+204];
	xor.b32  	%r334, %r334, %r276;
	ld.global.u32 	%r277, [%rd6+208];
	xor.b32  	%r333, %r333, %r277;
	ld.global.u32 	%r278, [%rd6+212];
	xor.b32  	%r332, %r332, %r278;
	ld.global.u32 	%r279, [%rd6+216];
	xor.b32  	%r331, %r331, %r279;
$L__BB0_28:
	and.b32  	%r281, %r201, 2048;
	setp.eq.s32 	%p16, %r281, 0;
	@%p16 bra 	$L__BB0_30;
	ld.global.u32 	%r282, [%rd6+220];
	xor.b32  	%r335, %r335, %r282;
	ld.global.u32 	%r283, [%rd6+224];
	xor.b32  	%r334, %r334, %r283;
	ld.global.u32 	%r284, [%rd6+228];
	xor.b32  	%r333, %r333, %r284;
	ld.global.u32 	%r285, [%rd6+232];
	xor.b32  	%r332, %r332, %r285;
	ld.global.u32 	%r286, [%rd6+236];
	xor.b32  	%r331, %r331, %r286;
$L__BB0_30:
	and.b32  	%r288, %r201, 4096;
	setp.eq.s32 	%p17, %r288, 0;
	@%p17 bra 	$L__BB0_32;
	ld.global.u32 	%r289, [%rd6+240];
	xor.b32  	%r335, %r335, %r289;
	ld.global.u32 	%r290, [%rd6+244];
	xor.b32  	%r334, %r334, %r290;
	ld.global.u32 	%r291, [%rd6+248];
	xor.b32  	%r333, %r333, %r291;
	ld.global.u32 	%r292, [%rd6+252];
	xor.b32  	%r332, %r332, %r292;
	ld.global.u32 	%r293, [%rd6+256];
	xor.b32  	%r331, %r331, %r293;
$L__BB0_32:
	and.b32  	%r295, %r201, 8192;
	setp.eq.s32 	%p18, %r295, 0;
	@%p18 bra 	$L__BB0_34;
	ld.global.u32 	%r296, [%rd6+260];
	xor.b32  	%r335, %r335, %r296;
	ld.global.u32 	%r297, [%rd6+264];
	xor.b32  	%r334, %r334, %r297;
	ld.global.u32 	%r298, [%rd6+268];
	xor.b32  	%r333, %r333, %r298;
	ld.global.u32 	%r299, [%rd6+272];
	xor.b32  	%r332, %r332, %r299;
	ld.global.u32 	%r300, [%rd6+276];
	xor.b32  	%r331, %r331, %r300;
$L__BB0_34:
	and.b32  	%r302, %r201, 16384;
	setp.eq.s32 	%p19, %r302, 0;
	@%p19 bra 	$L__BB0_36;
	ld.global.u32 	%r303, [%rd6+280];
	xor.b32  	%r335, %r335, %r303;
	ld.global.u32 	%r304, [%rd6+284];
	xor.b32  	%r334, %r334, %r304;
	ld.global.u32 	%r305, [%rd6+288];
	xor.b32  	%r333, %r333, %r305;
	ld.global.u32 	%r306, [%rd6+292];
	xor.b32  	%r332, %r332, %r306;
	ld.global.u32 	%r307, [%rd6+296];
	xor.b32  	%r331, %r331, %r307;
$L__BB0_36:
	and.b32  	%r309, %r201, 32768;
	setp.eq.s32 	%p20, %r309, 0;
	@%p20 bra 	$L__BB0_38;
	ld.global.u32 	%r310, [%rd6+300];
	xor.b32  	%r335, %r335, %r310;
	ld.global.u32 	%r311, [%rd6+304];
	xor.b32  	%r334, %r334, %r311;
	ld.global.u32 	%r312, [%rd6+308];
	xor.b32  	%r333, %r333, %r312;
	ld.global.u32 	%r313, [%rd6+312];
	xor.b32  	%r332, %r332, %r313;
	ld.global.u32 	%r314, [%rd6+316];
	xor.b32  	%r331, %r331, %r314;
$L__BB0_38:
	add.s32 	%r330, %r330, 16;
	setp.ne.s32 	%p21, %r330, 32;
	@%p21 bra 	$L__BB0_6;
	mad.lo.s32 	%r315, %r324, -31, %r11;
	add.s32 	%r324, %r315, 1;
	setp.ne.s32 	%p22, %r324, 5;
	@%p22 bra 	$L__BB0_5;
	st.global.u32 	[%rd2+4], %r335;
	st.global.u32 	[%rd2+8], %r334;
	st.global.u32 	[%rd2+12], %r333;
	st.global.u32 	[%rd2+16], %r332;
	st.global.u32 	[%rd2+20], %r331;
	add.s32 	%r318, %r318, 1;
	setp.lt.u32 	%p23, %r318, %r2;
	@%p23 bra 	$L__BB0_4;
$L__BB0_41:
	shr.u64 	%rd7, %rd17, 2;
	add.s32 	%r317, %r317, 1;
	setp.gt.u64 	%p24, %rd17, 3;
	mov.u64 	%rd17, %rd7;
	@%p24 bra 	$L__BB0_2;
$L__BB0_42:
	mov.b32 	%r316, 0;
	st.global.v2.u32 	[%rd2+24], {%r316, %r316};
	st.global.u32 	[%rd2+32], %r316;
	mov.b64 	%rd16, 0;
	st.global.u64 	[%rd2+40], %rd16;
	ret;

}
	// .globl	_Z22testRayRenderComposingP17curandStateXORWOWPiPfP6float2S2_S2_P6float4i
.visible .entry _Z22testRayRenderComposingP17curandStateXORWOWPiPfP6float2S2_S2_P6float4i(
	.param .u64 .ptr .align 1 _Z22testRayRenderComposingP17curandStateXORWOWPiPfP6float2S2_S2_P6float4i_param_0,
	.param .u64 .ptr .align 1 _Z22testRayRenderComposingP17curandStateXORWOWPiPfP6float2S2_S2_P6float4i_param_1,
	.param .u64 .ptr .align 1 _Z22testRayRenderComposingP17curandStateXORWOWPiPfP6float2S2_S2_P6float4i_param_2,
	.param .u64 .ptr .align 1 _Z22testRayRenderComposingP17curandStateXORWOWPiPfP6float2S2_S2_P6float4i_param_3,
	.param .u64 .ptr .align 1 _Z22testRayRenderComposingP17curandStateXORWOWPiPfP6float2S2_S2_P6float4i_param_4,
	.param .u64 .ptr .align 1 _Z22testRayRenderComposingP17curandStateXORWOWPiPfP6float2S2_S2_P6float4i_param_5,
	.param .u64 .ptr .align 1 _Z22testRayRenderComposingP17curandStateXORWOWPiPfP6float2S2_S2_P6float4i_param_6,
	.param .u32 _Z22testRayRenderComposingP17curandStateXORWOWPiPfP6float2S2_S2_P6float4i_param_7
)
{
	.local .align 16 .b8 	__local_depot1[32];
	.reg .b64 	%SP;
	.reg .b64 	%SPL;
	.reg .pred 	%p<8>;
	.reg .b32 	%r<136>;
	.reg .b32 	%f<86>;
	.reg .b64 	%rd<41>;
	.reg .b64 	%fd<11>;

	mov.u64 	%SPL, __local_depot1;
	cvta.local.u64 	%SP, %SPL;
	ld.param.u64 	%rd6, [_Z22testRayRenderComposingP17curandStateXORWOWPiPfP6float2S2_S2_P6float4i_param_1];
	ld.param.u64 	%rd9, [_Z22testRayRenderComposingP17curandStateXORWOWPiPfP6float2S2_S2_P6float4i_param_3];
	ld.param.u64 	%rd8, [_Z22testRayRenderComposingP17curandStateXORWOWPiPfP6float2S2_S2_P6float4i_param_4];
	ld.param.u64 	%rd10, [_Z22testRayRenderComposingP17curandStateXORWOWPiPfP6float2S2_S2_P6float4i_param_5];
	ld.param.u64 	%rd11, [_Z22testRayRenderComposingP17curandStateXORWOWPiPfP6float2S2_S2_P6float4i_param_6];
	ld.param.u32 	%r6, [_Z22testRayRenderComposingP17curandStateXORWOWPiPfP6float2S2_S2_P6float4i_param_7];
	cvta.to.global.u64 	%rd1, %rd11;
	cvta.to.global.u64 	%rd2, %rd10;
	cvta.to.global.u64 	%rd3, %rd9;
	mov.u32 	%r7, %tid.x;
	mov.u32 	%r8, %ctaid.x;
	mov.u32 	%r9, %ntid.x;
	mad.lo.s32 	%r1, %r8, %r9, %r7;
	setp.ge.s32 	%p1, %r1, %r6;
	@%p1 bra 	$L__BB1_2;
	ld.param.u64 	%rd40, [_Z22testRayRenderComposingP17curandStateXORWOWPiPfP6float2S2_S2_P6float4i_param_2];
	ld.param.u64 	%rd39, [_Z22testRayRenderComposingP17curandStateXORWOWPiPfP6float2S2_S2_P6float4i_param_0];
	cvta.to.global.u64 	%rd12, %rd39;
	cvta.to.global.u64 	%rd13, %rd40;
	cvta.to.global.u64 	%rd14, %rd8;
	mul.wide.s32 	%rd15, %r1, 48;
	add.s64 	%rd16, %rd12, %rd15;
	ld.global.v2.u32 	{%r10, %r11}, [%rd16];
	shr.u32 	%r12, %r11, 2;
	xor.b32  	%r13, %r12, %r11;
	ld.global.v2.u32 	{%r14, %r15}, [%rd16+8];
	ld.global.v2.u32 	{%r16, %r17}, [%rd16+16];
	st.global.v2.u32 	[%rd16+8], {%r15, %r16};
	shl.b32 	%r18, %r17, 4;
	shl.b32 	%r19, %r13, 1;
	xor.b32  	%r20, %r19, %r18;
	xor.b32  	%r21, %r20, %r13;
	xor.b32  	%r22, %r21, %r17;
	st.global.v2.u32 	[%rd16+16], {%r17, %r22};
	add.s32 	%r23, %r10, 362437;
	st.global.v2.u32 	[%rd16], {%r23, %r14};
	add.s32 	%r24, %r22, %r23;
	cvt.rn.f32.u32 	%f16, %r24;
	fma.rn.f32 	%f17, %f16, 0f2F800000, 0f2F000000;
	mul.f32 	%f18, %f17, 0f42C80000;
	mul.wide.s32 	%rd17, %r1, 4;
	add.s64 	%rd18, %rd13, %rd17;
	st.global.f32 	[%rd18], %f18;
	ld.global.v2.u32 	{%r25, %r26}, [%rd16];
	shr.u32 	%r27, %r26, 2;
	xor.b32  	%r28, %r27, %r26;
	ld.global.v2.u32 	{%r29, %r30}, [%rd16+8];
	ld.global.v2.u32 	{%r31, %r32}, [%rd16+16];
	shl.b32 	%r33, %r32, 4;
	shl.b32 	%r34, %r28, 1;
	xor.b32  	%r35, %r34, %r33;
	xor.b32  	%r36, %r35, %r28;
	xor.b32  	%r37, %r36, %r32;
	add.s32 	%r38, %r25, %r37;
	add.s32 	%r39, %r38, 362437;
	cvt.rn.f32.u32 	%f19, %r39;
	fma.rn.f32 	%f20, %f19, 0f2F800000, 0f2F000000;
	mul.f32 	%f21, %f20, 0f44480000;
	shr.u32 	%r40, %r29, 2;
	xor.b32  	%r41, %r40, %r29;
	st.global.v2.u32 	[%rd16+8], {%r31, %r32};
	shl.b32 	%r42, %r37, 4;
	shl.b32 	%r43, %r41, 1;
	xor.b32  	%r44, %r43, %r42;
	xor.b32  	%r45, %r44, %r41;
	xor.b32  	%r46, %r45, %r37;
	st.global.v2.u32 	[%rd16+16], {%r37, %r46};
	add.s32 	%r47, %r25, 724874;
	st.global.v2.u32 	[%rd16], {%r47, %r30};
	add.s32 	%r48, %r46, %r47;
	cvt.rn.f32.u32 	%f22, %r48;
	fma.rn.f32 	%f23, %f22, 0f2F800000, 0f2F000000;
	mul.f32 	%f24, %f23, 0f44160000;
	mul.wide.s32 	%rd19, %r1, 8;
	add.s64 	%rd20, %rd3, %rd19;
	st.global.v2.f32 	[%rd20], {%f21, %f24};
	ld.global.v2.u32 	{%r49, %r50}, [%rd16];
	shr.u32 	%r51, %r50, 2;
	xor.b32  	%r52, %r51, %r50;
	ld.global.v2.u32 	{%r53, %r54}, [%rd16+8];
	ld.global.v2.u32 	{%r55, %r56}, [%rd16+16];
	st.global.v2.u32 	[%rd16+8], {%r54, %r55};
	shl.b32 	%r57, %r56, 4;
	shl.b32 	%r58, %r52, 1;
	xor.b32  	%r59, %r58, %r57;
	xor.b32  	%r60, %r59, %r52;
	xor.b32  	%r61, %r60, %r56;
	st.global.v2.u32 	[%rd16+16], {%r56, %r61};
	add.s32 	%r62, %r49, 362437;
	st.global.v2.u32 	[%rd16], {%r62, %r53};
	add.s32 	%r63, %r61, %r62;
	cvt.rn.f32.u32 	%f25, %r63;
	fma.rn.f32 	%f26, %f25, 0f2F800000, 0f2F000000;
	fma.rn.f32 	%f27, %f26, 0f41200000, 0f3F800000;
	add.s64 	%rd21, %rd14, %rd17;
	st.global.f32 	[%rd21], %f27;
	mul.lo.s32 	%r64, %r1, 3;
	ld.global.v2.u32 	{%r65, %r66}, [%rd16];
	shr.u32 	%r67, %r66, 2;
	xor.b32  	%r68, %r67, %r66;
	ld.global.v2.u32 	{%r69, %r70}, [%rd16+8];
	ld.global.v2.u32 	{%r71, %r72}, [%rd16+16];
	st.global.v2.u32 	[%rd16+8], {%r70, %r71};
	shl.b32 	%r73, %r72, 4;
	shl.b32 	%r74, %r68, 1;
	xor.b32  	%r75, %r74, %r73;
	xor.b32  	%r76, %r75, %r68;
	xor.b32  	%r77, %r76, %r72;
	st.global.v2.u32 	[%rd16+16], {%r72, %r77};
	add.s32 	%r78, %r65, 362437;
	st.global.v2.u32 	[%rd16], {%r78, %r69};
	add.s32 	%r79, %r77, %r78;
	cvt.rn.f32.u32 	%f28, %r79;
	fma.rn.f32 	%f29, %f28, 0f2F800000, 0f2F000000;
	mul.wide.s32 	%rd22, %r64, 4;
	add.s64 	%rd23, %rd2, %rd22;
	st.global.f32 	[%rd23], %f29;
	ld.global.v2.u32 	{%r80, %r81}, [%rd16];
	shr.u32 	%r82, %r81, 2;
	xor.b32  	%r83, %r82, %r81;
	ld.global.v2.u32 	{%r84, %r85}, [%rd16+8];
	ld.global.v2.u32 	{%r86, %r87}, [%rd16+16];
	st.global.v2.u32 	[%rd16+8], {%r85, %r86};
	shl.b32 	%r88, %r87, 4;
	shl.b32 	%r89, %r83, 1;
	xor.b32  	%r90, %r89, %r88;
	xor.b32  	%r91, %r90, %r83;
	xor.b32  	%r92, %r91, %r87;
	st.global.v2.u32 	[%rd16+16], {%r87, %r92};
	add.s32 	%r93, %r80, 362437;
	st.global.v2.u32 	[%rd16], {%r93, %r84};
	add.s32 	%r94, %r92, %r93;
	cvt.rn.f32.u32 	%f30, %r94;
	fma.rn.f32 	%f31, %f30, 0f2F800000, 0f2F000000;
	st.global.f32 	[%rd23+4], %f31;
	ld.global.v2.u32 	{%r95, %r96}, [%rd16];
	shr.u32 	%r97, %r96, 2;
	xor.b32  	%r98, %r97, %r96;
	ld.global.v2.u32 	{%r99, %r100}, [%rd16+8];
	ld.global.v2.u32 	{%r101, %r102}, [%rd16+16];
	st.global.v2.u32 	[%rd16+8], {%r100, %r101};
	shl.b32 	%r103, %r102, 4;
	shl.b32 	%r104, %r98, 1;
	xor.b32  	%r105, %r104, %r103;
	xor.b32  	%r106, %r105, %r98;
	xor.b32  	%r107, %r106, %r102;
	st.global.v2.u32 	[%rd16+16], {%r102, %r107};
	add.s32 	%r108, %r95, 362437;
	st.global.v2.u32 	[%rd16], {%r108, %r99};
	add.s32 	%r109, %r107, %r108;
	cvt.rn.f32.u32 	%f32, %r109;
	fma.rn.f32 	%f33, %f32, 0f2F800000, 0f2F000000;
	st.global.f32 	[%rd23+8], %f33;
	ld.global.v2.u32 	{%r110, %r111}, [%rd16];
	shr.u32 	%r112, %r111, 2;
	xor.b32  	%r113, %r112, %r111;
	ld.global.v2.u32 	{%r114, %r115}, [%rd16+8];
	ld.global.v2.u32 	{%r116, %r117}, [%rd16+16];
	st.global.v2.u32 	[%rd16+8], {%r115, %r116};
	shl.b32 	%r118, %r117, 4;
	shl.b32 	%r119, %r113, 1;
	xor.b32  	%r120, %r119, %r118;
	xor.b32  	%r121, %r120, %r113;
	xor.b32  	%r122, %r121, %r117;
	st.global.v2.u32 	[%rd16+16], {%r117, %r122};
	add.s32 	%r123, %r110, 362437;
	st.global.v2.u32 	[%rd16], {%r123, %r114};
	add.s32 	%r124, %r122, %r123;
	cvt.rn.f32.u32 	%f34, %r124;
	fma.rn.f32 	%f35, %f34, 0f2F800000, 0f2F000000;
	mul.wide.s32 	%rd24, %r1, 16;
	add.s64 	%rd25, %rd1, %rd24;
	mov.f32 	%f36, 0f00000000;
	mov.f32 	%f37, 0f3F800000;
	st.global.v4.f32 	[%rd25], {%f37, %f36, %f37, %f35};
$L__BB1_2:
	bar.sync 	0;
	setp.ne.s32 	%p2, %r1, 0;
	@%p2 bra 	$L__BB1_12;
	setp.lt.s32 	%p3, %r6, 1;
	mov.f64 	%fd8, 0d0000000000000000;
	mov.f64 	%fd9, %fd8;
	mov.f64 	%fd10, %fd8;
	@%p3 bra 	$L__BB1_11;
	cvta.to.global.u64 	%rd4, %rd6;
	mov.f32 	%f77, 0f00000000;
	mov.b32 	%r135, 0;
	mov.f32 	%f78, %f77;
	mov.f32 	%f79, %f77;
$L__BB1_5:
	mul.wide.u32 	%rd26, %r135, 4;
	add.s64 	%rd27, %rd4, %rd26;
	ld.global.u32 	%r126, [%rd27];
	mul.lo.s32 	%r3, %r126, 3;
	mul.wide.s32 	%rd28, %r126, 16;
	add.s64 	%rd29, %rd1, %rd28;
	ld.global.v4.f32 	{%f39, %f40, %f41, %f42}, [%rd29];
	mov.b32 	%r127, %f42;
	mov.b64 	%rd30, {%r128, %r127};
	mul.wide.s32 	%rd31, %r126, 8;
	add.s64 	%rd32, %rd3, %rd31;
	ld.global.v2.f32 	{%f43, %f44}, [%rd32];
	mov.f32 	%f45, 0f43C80000;
	sub.f32 	%f46, %f45, %f43;
	mov.f32 	%f47, 0f43960000;
	sub.f32 	%f48, %f47, %f44;
	mul.f32 	%f49, %f39, %f46;
	mul.f32 	%f50, %f41, %f48;
	mul.f32 	%f51, %f48, %f50;
	fma.rn.f32 	%f52, %f46, %f49, %f51;
	mul.f32 	%f53, %f52, 0fBF000000;
	mul.f32 	%f54, %f40, %f46;
	mul.f32 	%f55, %f54, %f48;
	sub.f32 	%f4, %f53, %f55;
	setp.gt.f32 	%p4, %f4, 0f00000000;
	{ .reg .b32 tmp; mov.b64 {tmp, %r4}, %rd30; }
	@%p4 bra 	$L__BB1_9;
	fma.rn.f32 	%f56, %f4, 0f3BBB989D, 0f3F000000;
	cvt.sat.f32.f32 	%f57, %f56;
	mov.f32 	%f58, 0f4B400001;
	mov.f32 	%f59, 0f437C0000;
	fma.rm.f32 	%f60, %f57, %f59, %f58;
	add.f32 	%f61, %f60, 0fCB40007F;
	neg.f32 	%f62, %f61;
	fma.rn.f32 	%f63, %f4, 0f3FB8AA3B, %f62;
	fma.rn.f32 	%f64, %f4, 0f32A57060, %f63;
	mov.b32 	%r129, %f60;
	shl.b32 	%r130, %r129, 23;
	mov.b32 	%f65, %r130;
	ex2.approx.ftz.f32 	%f66, %f64;
	mul.f32 	%f67, %f66, %f65;
	mov.b32 	%f68, %r4;
	mul.f32 	%f69, %f68, %f67;
	min.f32 	%f5, %f69, 0f3F7D70A4;
	setp.lt.f32 	%p5, %f5, 0f3B808081;
	@%p5 bra 	$L__BB1_9;
	mov.f32 	%f70, 0f3F800000;
	sub.f32 	%f6, %f70, %f5;
	setp.lt.f32 	%p6, %f6, 0f38D1B717;
	@%p6 bra 	$L__BB1_10;
	mul.wide.s32 	%rd33, %r3, 4;
	add.s64 	%rd34, %rd2, %rd33;
	ld.global.f32 	%f71, [%rd34];
	ld.global.f32 	%f72, [%rd34+4];
	ld.global.f32 	%f73, [%rd34+8];
	mul.f32 	%f74, %f79, %f6;
	fma.rn.f32 	%f79, %f71, %f5, %f74;
	mul.f32 	%f75, %f78, %f6;
	fma.rn.f32 	%f78, %f72, %f5, %f75;
	mul.f32 	%f76, %f77, %f6;
	fma.rn.f32 	%f77, %f73, %f5, %f76;
$L__BB1_9:
	add.s32 	%r135, %r135, 1;
	setp.ne.s32 	%p7, %r135, %r6;
	@%p7 bra 	$L__BB1_5;
$L__BB1_10:
	cvt.f64.f32 	%fd8, %f79;
	cvt.f64.f32 	%fd9, %f78;
	cvt.f64.f32 	%fd10, %f77;
$L__BB1_11:
	add.u64 	%rd35, %SP, 0;
	add.u64 	%rd36, %SPL, 0;
	mov.b32 	%r131, 300;
	mov.b32 	%r132, 400;
	st.local.v2.u32 	[%rd36], {%r132, %r131};
	st.local.f64 	[%rd36+8], %fd8;
	st.local.v2.f64 	[%rd36+16], {%fd9, %fd10};
	mov.u64 	%rd37, $str;
	cvta.global.u64 	%rd38, %rd37;
	{ // callseq 0, 0
	.param .b64 param0;
	st.param.b64 	[param0], %rd38;
	.param .b64 param1;
	st.param.b64 	[param1], %rd35;
	.param .b32 retval0;
	call.uni (retval0), 
	vprintf, 
	(
	param0, 
	param1
	);
	ld.param.b32 	%r133, [retval0];
	} // callseq 0
$L__BB1_12:
	ret;

}


// ===== COMPILED SASS (sm_100) =====

	.target	sm_100

	.elftype	@"ET_EXEC"


//--------------------- .note.nv.tkinfo           --------------------------
	.section	.note.nv.tkinfo,"",@"SHT_NOTE"
	.sectionflags	@"SHF_NOTE_NV_TKINFO"
	.tkinfo
        /*0018*/ 	.word	0x00000002
        /*0030*/ 	.string	""
        /*0030*/ 	.string	"ptxas"
        /*0030*/ 	.string	"Cuda compilation tools, release 13.0, V13.0.88"
        /*0030*/ 	.string	"Build cuda_13.0.r13.0/compiler.36424714_0"
        /*0030*/ 	.string	"-arch sm_100 -m 64 "



//--------------------- .note.nv.cuinfo           --------------------------
	.section	.note.nv.cuinfo,"",@"SHT_NOTE"
	.sectionflags	@"SHF_NOTE_NV_CUINFO"
        /*0018*/ 	.short	0x0002
        /*001a*/ 	.short	0x0064
        /*001c*/ 	.short	0x0082
	.zero		2


//--------------------- .nv.info                  --------------------------
	.section	.nv.info,"",@"SHT_CUDA_INFO"
	.align	4


	//----- nvinfo : EIATTR_REGCOUNT
	.align		4
        /*0000*/ 	.byte	0x04, 0x2f
        /*0002*/ 	.short	(.L_11 - .L_10)
	.align		4
.L_10:
        /*0004*/ 	.word	index@(_Z12setup_kernelP17curandStateXORWOWi)
        /*0008*/ 	.word	0x0000001f


	//----- nvinfo : EIATTR_FRAME_SIZE
	.align		4
.L_11:
        /*000c*/ 	.byte	0x04, 0x11
        /*000e*/ 	.short	(.L_13 - .L_12)
	.align		4
.L_12:
        /*0010*/ 	.word	index@(_Z12setup_kernelP17curandStateXORWOWi)
        /*0014*/ 	.word	0x00000000


	//----- nvinfo : EIATTR_REGCOUNT
	.align		4
.L_13:
        /*0018*/ 	.byte	0x04, 0x2f
        /*001a*/ 	.short	(.L_15 - .L_14)
	.align		4
.L_14:
        /*001c*/ 	.word	index@(_Z22testRayRenderComposingP17curandStateXORWOWPiPfP6float2S2_S2_P6float4i)
        /*0020*/ 	.word	0x00000020


	//----- nvinfo : EIATTR_FRAME_SIZE
	.align		4
.L_15:
        /*0024*/ 	.byte	0x04, 0x11
        /*0026*/ 	.short	(.L_17 - .L_16)
	.align		4
.L_16:
        /*0028*/ 	.word	index@(_Z22testRayRenderComposingP17curandStateXORWOWPiPfP6float2S2_S2_P6float4i)
        /*002c*/ 	.word	0x00000020


	//----- nvinfo : EIATTR_MIN_STACK_SIZE
	.align		4
.L_17:
        /*0030*/ 	.byte	0x04, 0x12
        /*0032*/ 	.short	(.L_19 - .L_18)
	.align		4
.L_18:
        /*0034*/ 	.word	index@(_Z22testRayRenderComposingP17curandStateXORWOWPiPfP6float2S2_S2_P6float4i)
        /*0038*/ 	.word	0x00000020


	//----- nvinfo : EIATTR_MIN_STACK_SIZE
	.align		4
.L_19:
        /*003c*/ 	.byte	0x04, 0x12
        /*003e*/ 	.short	(.L_21 - .L_20)
	.align		4
.L_20:
        /*0040*/ 	.word	index@(_Z12setup_kernelP17curandStateXORWOWi)
        /*0044*/ 	.word	0x00000000
.L_21:


//--------------------- .nv.compat                --------------------------
	.section	.nv.compat,"",@"SHT_CUDA_COMPAT_INFO"
	.align	4
        /*0000*/ 	.byte	0x02, 0x09, 0x00, 0x00, 0x02, 0x02, 0x01, 0x00, 0x02, 0x05, 0x05, 0x00, 0x03, 0x07, 0x01, 0x01
        /*0010*/ 	.byte	0x02, 0x03, 0x00, 0x00, 0x02, 0x06, 0x01, 0x00, 0x04, 0x0b, 0x08, 0x00, 0x01, 0x00, 0x00, 0x00
        /*0020*/ 	.byte	0x00, 0x00, 0x00, 0x00


//--------------------- .nv.info._Z22testRayRenderComposingP17curandStateXORWOWPiPfP6float2S2_S2_P6float4i --------------------------
	.section	.nv.info._Z22testRayRenderComposingP17curandStateXORWOWPiPfP6float2S2_S2_P6float4i,"",@"SHT_CUDA_INFO"
	.sectionflags	@""
	.align	4


	//----- nvinfo : EIATTR_CUDA_API_VERSION
	.align		4
        /*0000*/ 	.byte	0x04, 0x37
        /*0002*/ 	.short	(.L_23 - .L_22)
.L_22:
        /*0004*/ 	.word	0x00000082


	//----- nvinfo : EIATTR_KPARAM_INFO
	.align		4
.L_23:
        /*0008*/ 	.byte	0x04, 0x17
        /*000a*/ 	.short	(.L_25 - .L_24)
.L_24:
        /*000c*/ 	.word	0x00000000
        /*0010*/ 	.short	0x0007
        /*0012*/ 	.short	0x0038
        /*0014*/ 	.byte	0x00, 0xf0, 0x11, 0x00


	//----- nvinfo : EIATTR_KPARAM_INFO
	.align		4
.L_25:
        /*0018*/ 	.byte	0x04, 0x17
        /*001a*/ 	.short	(.L_27 - .L_26)
.L_26:
        /*001c*/ 	.word	0x00000000
        /*0020*/ 	.short	0x0006
        /*0022*/ 	.short	0x0030
        /*0024*/ 	.byte	0x00, 0xf5, 0x21, 0x00


	//----- nvinfo : EIATTR_KPARAM_INFO
	.align		4
.L_27:
        /*0028*/ 	.byte	0x04, 0x17
        /*002a*/ 	.short	(.L_29 - .L_28)
.L_28:
        /*002c*/ 	.word	0x00000000
        /*0030*/ 	.short	0x0005
        /*0032*/ 	.short	0x0028
        /*0034*/ 	.byte	0x00, 0xf5, 0x21, 0x00


	//----- nvinfo : EIATTR_KPARAM_INFO
	.align		4
.L_29:
        /*0038*/ 	.byte	0x04, 0x17
        /*003a*/ 	.short	(.L_31 - .L_30)
.L_30:
        /*003c*/ 	.word	0x00000000
        /*0040*/ 	.short	0x0004
        /*0042*/ 	.short	0x0020
        /*0044*/ 	.byte	0x00, 0xf5, 0x21, 0x00


	//----- nvinfo : EIATTR_KPARAM_INFO
	.align		4
.L_31:
        /*0048*/ 	.byte	0x04, 0x17
        /*004a*/ 	.short	(.L_33 - .L_32)
.L_32:
        /*004c*/ 	.word	0x00000000
        /*0050*/ 	.short	0x0003
        /*0052*/ 	.short	0x0018
        /*0054*/ 	.byte	0x00, 0xf5, 0x21, 0x00


	//----- nvinfo : EIATTR_KPARAM_INFO
	.align		4
.L_33:
        /*0058*/ 	.byte	0x04, 0x17
        /*005a*/ 	.short	(.L_35 - .L_34)
.L_34:
        /*005c*/ 	.word	0x00000000
        /*0060*/ 	.short	0x0002
        /*0062*/ 	.short	0x0010
        /*0064*/ 	.byte	0x00, 0xf5, 0x21, 0x00


	//----- nvinfo : EIATTR_KPARAM_INFO
	.align		4
.L_35:
        /*0068*/ 	.byte	0x04, 0x17
        /*006a*/ 	.short	(.L_37 - .L_36)
.L_36:
        /*006c*/ 	.word	0x00000000
        /*0070*/ 	.short	0x0001
        /*0072*/ 	.short	0x0008
        /*0074*/ 	.byte	0x00, 0xf5, 0x21, 0x00


	//----- nvinfo : EIATTR_KPARAM_INFO
	.align		4
.L_37:
        /*0078*/ 	.byte	0x04, 0x17
        /*007a*/ 	.short	(.L_39 - .L_38)
.L_38:
        /*007c*/ 	.word	0x00000000
        /*0080*/ 	.short	0x0000
        /*0082*/ 	.short	0x0000
        /*0084*/ 	.byte	0x00, 0xf5, 0x21, 0x00


	//----- nvinfo : EIATTR_SPARSE_MMA_MASK
	.align		4
.L_39:
        /*0088*/ 	.byte	0x03, 0x50
        /*008a*/ 	.short	0x0000


	//----- nvinfo : EIATTR_MAXREG_COUNT
	.align		4
        /*008c*/ 	.byte	0x03, 0x1b
        /*008e*/ 	.short	0x00ff


	//----- nvinfo : EIATTR_NUM_BARRIERS
	.align		4
        /*0090*/ 	.byte	0x02, 0x4c
        /*0092*/ 	.byte	0x01
	.zero		1


	//----- nvinfo : EIATTR_EXTERNS
	.align		4
        /*0094*/ 	.byte	0x04, 0x0f
        /*0096*/ 	.short	(.L_41 - .L_40)


	//   ....[0]....
	.align		4
.L_40:
        /*0098*/ 	.word	index@(vprintf)


	//----- nvinfo : EIATTR_MERCURY_ISA_VERSION
	.align		4
.L_41:
        /*009c*/ 	.byte	0x03, 0x5f
        /*009e*/ 	.short	0x0101


	//----- nvinfo : EIATTR_VRC_CTA_INIT_COUNT
	.align		4
        /*00a0*/ 	.byte	0x02, 0x4a
	.zero		1
	.zero		1


	//----- nvinfo : EIATTR_SYSCALL_OFFSETS
	.align		4
        /*00a4*/ 	.byte	0x04, 0x46
        /*00a6*/ 	.short	(.L_43 - .L_42)


	//   ....[0]....
.L_42:
        /*00a8*/ 	.word	0x000010c0


	//----- nvinfo : EIATTR_EXIT_INSTR_OFFSETS
	.align		4
.L_43:
        /*00ac*/ 	.byte	0x04, 0x1c
        /*00ae*/ 	.short	(.L_45 - .L_44)


	//   ....[0]....
.L_44:
        /*00b0*/ 	.word	0x00000c00


	//   ....[1]....
        /*00b4*/ 	.word	0x000010d0


	//----- nvinfo : EIATTR_CRS_STACK_SIZE
	.align		4
.L_45:
        /*00b8*/ 	.byte	0x04, 0x1e
        /*00ba*/ 	.short	(.L_47 - .L_46)
.L_46:
        /*00bc*/ 	.word	0x00000000


	//----- nvinfo : EIATTR_CBANK_PARAM_SIZE
	.align		4
.L_47:
        /*00c0*/ 	.byte	0x03, 0x19
        /*00c2*/ 	.short	0x003c


	//----- nvinfo : EIATTR_PARAM_CBANK
	.align		4
        /*00c4*/ 	.byte	0x04, 0x0a
        /*00c6*/ 	.short	(.L_49 - .L_48)
	.align		4
.L_48:
        /*00c8*/ 	.word	index@(.nv.constant0._Z22testRayRenderComposingP17curandStateXORWOWPiPfP6float2S2_S2_P6float4i)
        /*00cc*/ 	.short	0x0380
        /*00ce*/ 	.short	0x003c


	//----- nvinfo : EIATTR_SW_WAR
	.align		4
.L_49:
        /*00d0*/ 	.byte	0x04, 0x36
        /*00d2*/ 	.short	(.L_51 - .L_50)
.L_50:
        /*00d4*/ 	.word	0x00000008
.L_51:


//--------------------- .nv.info._Z12setup_kernelP17curandStateXORWOWi --------------------------
	.section	.nv.info._Z12setup_kernelP17curandStateXORWOWi,"",@"SHT_CUDA_INFO"
	.sectionflags	@""
	.align	4


	//----- nvinfo : EIATTR_CUDA_API_VERSION
	.align		4
        /*0000*/ 	.byte	0x04, 0x37
        /*0002*/ 	.short	(.L_53 - .L_52)
.L_52:
        /*0004*/ 	.word	0x00000082


	//----- nvinfo : EIATTR_KPARAM_INFO
	.align		4
.L_53:
        /*0008*/ 	.byte	0x04, 0x17
        /*000a*/ 	.short	(.L_55 - .L_54)
.L_54:
        /*000c*/ 	.word	0x00000000
        /*0010*/ 	.short	0x0001
        /*0012*/ 	.short	0x0008
        /*0014*/ 	.byte	0x00, 0xf0, 0x11, 0x00


	//----- nvinfo : EIATTR_KPARAM_INFO
	.align		4
.L_55:
        /*0018*/ 	.byte	0x04, 0x17
        /*001a*/ 	.short	(.L_57 - .L_56)
.L_56:
        /*001c*/ 	.word	0x00000000
        /*0020*/ 	.short	0x0000
        /*0022*/ 	.short	0x0000
        /*0024*/ 	.byte	0x00, 0xf5, 0x21, 0x00


	//----- nvinfo : EIATTR_SPARSE_MMA_MASK
	.align		4
.L_57:
        /*0028*/ 	.byte	0x03, 0x50
        /*002a*/ 	.short	0x0000


	//----- nvinfo : EIATTR_MAXREG_COUNT
	.align		4
        /*002c*/ 	.byte	0x03, 0x1b
        /*002e*/ 	.short	0x00ff


	//----- nvinfo : EIATTR_MERCURY_ISA_VERSION
	.align		4
        /*0030*/ 	.byte	0x03, 0x5f
        /*0032*/ 	.short	0x0101


	//----- nvinfo : EIATTR_VRC_CTA_INIT_COUNT
	.align		4
        /*0034*/ 	.byte	0x02, 0x4a
	.zero		1
	.zero		1


	//----- nvinfo : EIATTR_EXIT_INSTR_OFFSETS
	.align		4
        /*0038*/ 	.byte	0x04, 0x1c
        /*003a*/ 	.short	(.L_59 - .L_58)


	//   ....[0]....
.L_58:
        /*003c*/ 	.word	0x00000ee0


	//----- nvinfo : EIATTR_CRS_STACK_SIZE
	.align		4
.L_59:
        /*0040*/ 	.byte	0x04, 0x1e
        /*0042*/ 	.short	(.L_61 - .L_60)
.L_60:
        /*0044*/ 	.word	0x00000000


	//----- nvinfo : EIATTR_CBANK_PARAM_SIZE
	.align		4
.L_61:
        /*0048*/ 	.byte	0x03, 0x19
        /*004a*/ 	.short	0x000c


	//----- nvinfo : EIATTR_PARAM_CBANK
	.align		4
        /*004c*/ 	.byte	0x04, 0x0a
        /*004e*/ 	.short	(.L_63 - .L_62)
	.align		4
.L_62:
        /*0050*/ 	.word	index@(.nv.constant0._Z12setup_kernelP17curandStateXORWOWi)
        /*0054*/ 	.short	0x0380
        /*0056*/ 	.short	0x000c


	//----- nvinfo : EIATTR_SW_WAR
	.align		4
.L_63:
        /*0058*/ 	.byte	0x04, 0x36
        /*005a*/ 	.short	(.L_65 - .L_64)
.L_64:
        /*005c*/ 	.word	0x00000008
.L_65:


//--------------------- .nv.callgraph             --------------------------
	.section	.nv.callgraph,"",@"SHT_CUDA_CALLGRAPH"
	.align	4
	.sectionentsize	8
	.align		4
        /*0000*/ 	.word	0x00000000
	.align		4
        /*0004*/ 	.word	0xffffffff
	.align		4
        /*0008*/ 	.word	index@(_Z22testRayRenderComposingP17curandStateXORWOWPiPfP6float2S2_S2_P6float4i)
	.align		4
        /*000c*/ 	.word	index@(vprintf)
	.align		4
        /*0010*/ 	.word	0x00000000
	.align		4
        /*0014*/ 	.word	0xfffffffe
	.align		4
        /*0018*/ 	.word	0x00000000
	.align		4
        /*001c*/ 	.word	0xfffffffd
	.align		4
        /*0020*/ 	.word	0x00000000
	.align		4
        /*0024*/ 	.word	0xfffffffc


//--------------------- .nv.constant4             --------------------------
	.section	.nv.constant4,"a",@progbits
	.align	8
	.align		8
.nv.constant4:
        /*0000*/ 	.dword	vprintf
	.align		8
        /*0008*/ 	.dword	precalc_xorwow_matrix
	.align		8
        /*0010*/ 	.dword	precalc_xorwow_offset_matrix
	.align		8
        /*0018*/ 	.dword	mrg32k3aM1
	.align		8
        /*0020*/ 	.dword	mrg32k3aM2
	.align		8
        /*0028*/ 	.dword	mrg32k3aM1SubSeq
	.align		8
        /*0030*/ 	.dword	mrg32k3aM2SubSeq
	.align		8
        /*0038*/ 	.dword	mrg32k3aM1Seq
	.align		8
        /*0040*/ 	.dword	mrg32k3aM2Seq
	.align		8
        /*0048*/ 	.dword	$str


//--------------------- .nv.constant3             --------------------------
	.section	.nv.constant3,"a",@progbits
	.align	8
.nv.constant3:
	.type		__cr_lgamma_table,@object
	.size		__cr_lgamma_table,(.L_8 - __cr_lgamma_table)
__cr_lgamma_table:
        /*0000*/ 	.byte	0x00, 0x00, 0x00, 0x00, 0x00, 0x00, 0x00, 0x00, 0x00, 0x00, 0x00, 0x00, 0x00, 0x00, 0x00, 0x00
        /*0010*/ 	.byte	0xef, 0x39, 0xfa, 0xfe, 0x42, 0x2e, 0xe6, 0x3f, 0x02, 0x20, 0x2a, 0xfa, 0x0b, 0xab, 0xfc, 0x3f
        /*0020*/ 	.byte	0xf9, 0x2c, 0x92, 0x7c, 0xa7, 0x6c, 0x09, 0x40, 0xc9, 0x79, 0x44, 0x3c, 0x64, 0x26, 0x13, 0x40
        /*0030*/ 	.byte	0xca, 0x01, 0xcf, 0x3a, 0x27, 0x51, 0x1a, 0x40, 0x30, 0xcc, 0x2d, 0xf3, 0xe1, 0x0c, 0x21, 0x40
        /*0040*/ 	.byte	0x0d, 0xb7, 0xfc, 0x82, 0x8e, 0x35, 0x25, 0x40
.L_8:


//--------------------- .text._Z22testRayRenderComposingP17curandStateXORWOWPiPfP6float2S2_S2_P6float4i --------------------------
	.section	.text._Z22testRayRenderComposingP17curandStateXORWOWPiPfP6float2S2_S2_P6float4i,"ax",@progbits
	.align	128
        .global         _Z22testRayRenderComposingP17curandStateXORWOWPiPfP6float2S2_S2_P6float4i
        .type           _Z22testRayRenderComposingP17curandStateXORWOWPiPfP6float2S2_S2_P6float4i,@function
        .size           _Z22testRayRenderComposingP17curandStateXORWOWPiPfP6float2S2_S2_P6float4i,(.L_x_17 - _Z22testRayRenderComposingP17curandStateXORWOWPiPfP6float2S2_S2_P6float4i)
        .other          _Z22testRayRenderComposingP17curandStateXORWOWPiPfP6float2S2_S2_P6float4i,@"STO_CUDA_ENTRY STV_DEFAULT"
_Z22testRayRenderComposingP17curandStateXORWOWPiPfP6float2S2_S2_P6float4i:
.text._Z22testRayRenderComposingP17curandStateXORWOWPiPfP6float2S2_S2_P6float4i:
[----:B------:R-:W0:Y:S01]  /*0000*/  LDC R1, c[0x0][0x37c] ;  /* 0x0000df00ff017b82 */ /* 0x000e220000000800 */
[----:B------:R-:W1:Y:S01]  /*0010*/  S2R R4, SR_TID.X ;  /* 0x0000000000047919 */ /* 0x000e620000002100 */
[----:B------:R-:W2:Y:S06]  /*0020*/  LDCU UR6, c[0x0][0x2fc] ;  /* 0x00005f80ff0677ac */ /* 0x000eac0008000800 */
[----:B------:R-:W1:Y:S01]  /*0030*/  S2UR UR5, SR_CTAID.X ;  /* 0x00000000000579c3 */ /* 0x000e620000002500 */
[----:B0-----:R-:W-:Y:S01]  /*0040*/  VIADD R1, R1, 0xffffffe0 ;  /* 0xffffffe001017836 */ /* 0x001fe20000000000 */
[----:B------:R-:W-:Y:S01]  /*0050*/  BSSY.RECONVERGENT B0, `(.L_x_0) ;  /* 0x00000b9000007945 */ /* 0x000fe20003800200 */
[----:B------:R-:W0:Y:S01]  /*0060*/  LDCU UR7, c[0x0][0x3b8] ;  /* 0x00007700ff0777ac */ /* 0x000e220008000800 */
[----:B------:R-:W3:Y:S04]  /*0070*/  LDCU UR4, c[0x0][0x2f8] ;  /* 0x00005f00ff0477ac */ /* 0x000ee80008000800 */
[----:B------:R-:W1:Y:S01]  /*0080*/  LDC R3, c[0x0][0x360] ;  /* 0x0000d800ff037b82 */ /* 0x000e620000000800 */
[----:B---3--:R-:W-:-:S05]  /*0090*/  IADD3 R6, P2, PT, R1, UR4, RZ ;  /* 0x0000000401067c10 */ /* 0x008fca000ff5e0ff */
[----:B--2---:R-:W-:Y:S02]  /*00a0*/  IMAD.X R7, RZ, RZ, UR6, P2 ;  /* 0x00000006ff077e24 */ /* 0x004fe400090e06ff */
[----:B-1----:R-:W-:Y:S01]  /*00b0*/  IMAD R4, R3, UR5, R4 ;  /* 0x0000000503047c24 */ /* 0x002fe2000f8e0204 */
[----:B------:R-:W1:Y:S04]  /*00c0*/  LDCU.64 UR4, c[0x0][0x358] ;  /* 0x00006b00ff0477ac */ /* 0x000e680008000a00 */
[C---:B0-----:R-:W-:Y:S02]  /*00d0*/  ISETP.GE.AND P0, PT, R4.reuse, UR7, PT ;  /* 0x0000000704007c0c */ /* 0x041fe4000bf06270 */
[----:B------:R-:W-:-:S11]  /*00e0*/  ISETP.NE.AND P1, PT, R4, RZ, PT ;  /* 0x000000ff0400720c */ /* 0x000fd60003f25270 */
[----:B------:R-:W-:Y:S05]  /*00f0*/  @P0 BRA `(.L_x_1) ;  /* 0x0000000800b80947 */ /* 0x000fea0003800000 */
[----:B------:R-:W0:Y:S08]  /*0100*/  LDC.64 R2, c[0x0][0x380] ;  /* 0x0000e000ff027b82 */ /* 0x000e300000000a00 */
[----:B------:R-:W2:Y:S01]  /*0110*/  LDC.64 R12, c[0x0][0x390] ;  /* 0x0000e400ff0c7b82 */ /* 0x000ea20000000a00 */
[----:B0-----:R-:W-:-:S05]  /*0120*/  IMAD.WIDE R2, R4, 0x30, R2 ;  /* 0x0000003004027825 */ /* 0x001fca00078e0202 */
[----:B-1----:R-:W3:Y:S04]  /*0130*/  LDG.E.64 R14, desc[UR4][R2.64] ;  /* 0x00000004020e7981 */ /* 0x002ee8000c1e1b00 */
[----:B------:R-:W4:Y:S04]  /*0140*/  LDG.E.64 R8, desc[UR4][R2.64+0x10] ;  /* 0x0000100402087981 */ /* 0x000f28000c1e1b00 */
[----:B------:R-:W5:Y:S01]  /*0150*/  LDG.E.64 R10, desc[UR4][R2.64+0x8] ;  /* 0x00000804020a7981 */ /* 0x000f62000c1e1b00 */
[----:B--2---:R-:W-:Y:S01]  /*0160*/  IMAD.WIDE R18, R4, 0x4, R12 ;  /* 0x0000000404127825 */ /* 0x004fe200078e020c */
[----:B---3--:R-:W-:-:S03]  /*0170*/  SHF.R.U32.HI R0, RZ, 0x2, R15 ;  /* 0x00000002ff007819 */ /* 0x008fc6000001160f */
[----:B------:R-:W-:Y:S01]  /*0180*/  VIADD R14, R14, 0x587c5 ;  /* 0x000587c50e0e7836 */ /* 0x000fe20000000000 */
[----:B------:R-:W-:Y:S01]  /*0190*/  LOP3.LUT R0, R0, R15, RZ, 0x3c, !PT ;  /* 0x0000000f00007212 */ /* 0x000fe200078e3cff */
[----:B----4-:R-:W-:Y:S01]  /*01a0*/  IMAD.MOV.U32 R23, RZ, RZ, R8 ;  /* 0x000000ffff177224 */ /* 0x010fe200078e0008 */
[----:B------:R-:W-:Y:S02]  /*01b0*/  SHF.L.U32 R5, R9, 0x4, RZ ;  /* 0x0000000409057819 */ /* 0x000fe400000006ff */
[----:B------:R-:W-:Y:S01]  /*01c0*/  MOV R16, R9 ;  /* 0x0000000900107202 */ /* 0x000fe20000000f00 */
[----:B------:R-:W-:Y:S02]  /*01d0*/  IMAD.SHL.U32 R15, R0, 0x2, RZ ;  /* 0x00000002000f7824 */ /* 0x000fe400078e00ff */
[----:B-----5:R-:W-:-:S03]  /*01e0*/  IMAD.MOV.U32 R22, RZ, RZ, R11 ;  /* 0x000000ffff167224 */ /* 0x020fc600078e000b */
[----:B------:R-:W-:Y:S01]  /*01f0*/  LOP3.LUT R0, R0, R15, R5, 0x96, !PT ;  /* 0x0000000f00007212 */ /* 0x000fe200078e9605 */
[----:B------:R-:W-:Y:S01]  /*0200*/  IMAD.MOV.U32 R15, RZ, RZ, R10 ;  /* 0x000000ffff0f7224 */ /* 0x000fe200078e000a */
[----:B------:R-:W-:Y:S02]  /*0210*/  STG.E.64 desc[UR4][R2.64+0x8], R22 ;  /* 0x0000081602007986 */ /* 0x000fe4000c101b04 */
[----:B------:R-:W-:Y:S01]  /*0220*/  LOP3.LUT R17, R0, R9, RZ, 0x3c, !PT ;  /* 0x0000000900117212 */ /* 0x000fe200078e3cff */
[----:B------:R-:W-:Y:S01]  /*0230*/  IMAD.MOV.U32 R0, RZ, RZ, 0x2f800000 ;  /* 0x2f800000ff007424 */ /* 0x000fe200078e00ff */
[----:B------:R-:W-:Y:S02]  /*0240*/  STG.E.64 desc[UR4][R2.64], R14 ;  /* 0x0000000e02007986 */ /* 0x000fe4000c101b04 */
[----:B------:R-:W-:Y:S02]  /*0250*/  IADD3 R5, PT, PT, R17, R14, RZ ;  /* 0x0000000e11057210 */ /* 0x000fe40007ffe0ff */
[----:B------:R0:W-:Y:S02]  /*0260*/  STG.E.64 desc[UR4][R2.64+0x10], R16 ;  /* 0x0000101002007986 */ /* 0x0001e4000c101b04 */
[----:B------:R-:W-:-:S05]  /*0270*/  I2FP.F32.U32 R5, R5 ;  /* 0x0000000500057245 */ /* 0x000fca0000201000 */
[----:B------:R-:W-:-:S04]  /*0280*/  FFMA R5, R5, R0, 1.1641532182693481445e-10 ;  /* 0x2f00000005057423 */ /* 0x000fc80000000000 */
[----:B------:R-:W-:-:S05]  /*0290*/  FMUL R5, R5, 100 ;  /* 0x42c8000005057820 */ /* 0x000fca0000400000 */
[----:B------:R1:W-:Y:S04]  /*02a0*/  STG.E desc[UR4][R18.64], R5 ;  /* 0x0000000512007986 */ /* 0x0003e8000c101904 */
[----:B------:R-:W2:Y:S04]  /*02b0*/  LDG.E.64 R12, desc[UR4][R2.64] ;  /* 0x00000004020c7981 */ /* 0x000ea8000c1e1b00 */
[----:B------:R-:W3:Y:S04]  /*02c0*/  LDG.E.64 R8, desc[UR4][R2.64+0x10] ;  /* 0x0000100402087981 */ /* 0x000ee8000c1e1b00 */
[----:B------:R-:W0:Y:S01]  /*02d0*/  LDG.E.64 R10, desc[UR4][R2.64+0x8] ;  /* 0x00000804020a7981 */ /* 0x000e22000c1e1b00 */
[----:B--2---:R-:W-:-:S04]  /*02e0*/  SHF.R.U32.HI R20, RZ, 0x2, R13 ;  /* 0x00000002ff147819 */ /* 0x004fc8000001160d */
[----:B------:R-:W-:Y:S01]  /*02f0*/  LOP3.LUT R20, R20, R13, RZ, 0x3c, !PT ;  /* 0x0000000d14147212 */ /* 0x000fe200078e3cff */
[----:B---3--:R-:W-:Y:S01]  /*0300*/  STG.E.64 desc[UR4][R2.64+0x8], R8 ;  /* 0x0000080802007986 */ /* 0x008fe2000c101b04 */
[----:B------:R-:W-:Y:S02]  /*0310*/  SHF.L.U32 R13, R9, 0x4, RZ ;  /* 0x00000004090d7819 */ /* 0x000fe400000006ff */
[----:B0-----:R-:W-:Y:S01]  /*0320*/  SHF.R.U32.HI R17, RZ, 0x2, R10 ;  /* 0x00000002ff117819 */ /* 0x001fe2000001160a */
[----:B------:R-:W-:-:S03]  /*0330*/  IMAD.SHL.U32 R21, R20, 0x2, RZ ;  /* 0x0000000214157824 */ /* 0x000fc600078e00ff */
[----:B------:R-:W-:Y:S02]  /*0340*/  LOP3.LUT R10, R17, R10, RZ, 0x3c, !PT ;  /* 0x0000000a110a7212 */ /* 0x000fe400078e3cff */
[----:B------:R-:W-:Y:S01]  /*0350*/  LOP3.LUT R20, R20, R21, R13, 0x96, !PT ;  /* 0x0000001514147212 */ /* 0x000fe200078e960d */
[----:B------:R-:W0:Y:S02]  /*0360*/  LDC.64 R16, c[0x0][0x398] ;  /* 0x0000e600ff107b82 */ /* 0x000e240000000a00 */
[----:B------:R-:W-:Y:S01]  /*0370*/  IMAD.SHL.U32 R13, R10, 0x2, RZ ;  /* 0x000000020a0d7824 */ /* 0x000fe200078e00ff */
[----:B------:R-:W-:-:S04]  /*0380*/  LOP3.LUT R14, R20, R9, RZ, 0x3c, !PT ;  /* 0x00000009140e7212 */ /* 0x000fc800078e3cff */
[----:B-1----:R-:W-:-:S04]  /*0390*/  SHF.L.U32 R5, R14, 0x4, RZ ;  /* 0x000000040e057819 */ /* 0x002fc800000006ff */
[----:B------:R-:W-:Y:S01]  /*03a0*/  LOP3.LUT R5, R10, R13, R5, 0x96, !PT ;  /* 0x0000000d0a057212 */ /* 0x000fe200078e9605 */
[C---:B------:R-:W-:Y:S01]  /*03b0*/  VIADD R10, R12.reuse, 0xb0f8a ;  /* 0x000b0f8a0c0a7836 */ /* 0x040fe20000000000 */
[----:B------:R-:W-:Y:S02]  /*03c0*/  IADD3 R12, PT, PT, R12, 0x587c5, R14 ;  /* 0x000587c50c0c7810 */ /* 0x000fe40007ffe00e */
[----:B------:R-:W-:Y:S02]  /*03d0*/  LOP3.LUT R15, R5, R14, RZ, 0x3c, !PT ;  /* 0x0000000e050f7212 */ /* 0x000fe400078e3cff */
[----:B------:R-:W-:Y:S01]  /*03e0*/  I2FP.F32.U32 R5, R12 ;  /* 0x0000000c00057245 */ /* 0x000fe20000201000 */
[----:B------:R1:W-:Y:S01]  /*03f0*/  STG.E.64 desc[UR4][R2.64], R10 ;  /* 0x0000000a02007986 */ /* 0x0003e2000c101b04 */
[----:B------:R-:W-:-:S03]  /*0400*/  IADD3 R13, PT, PT, R15, R10, RZ ;  /* 0x0000000a0f0d7210 */ /* 0x000fc60007ffe0ff */
[-C--:B------:R-:W-:Y:S01]  /*0410*/  FFMA R5, R5, R0.reuse, 1.1641532182693481445e-10 ;  /* 0x2f00000005057423 */ /* 0x080fe20000000000 */
[----:B------:R-:W-:Y:S01]  /*0420*/  I2FP.F32.U32 R13, R13 ;  /* 0x0000000d000d7245 */ /* 0x000fe20000201000 */
[----:B0-----:R-:W-:Y:S01]  /*0430*/  IMAD.WIDE R18, R4, 0x8, R16 ;  /* 0x0000000804127825 */ /* 0x001fe200078e0210 */
[----:B------:R0:W-:Y:S03]  /*0440*/  STG.E.64 desc[UR4][R2.64+0x10], R14 ;  /* 0x0000100e02007986 */ /* 0x0001e6000c101b04 */
[----:B------:R-:W-:Y:S01]  /*0450*/  FMUL R20, R5, 800 ;  /* 0x4448000005147820 */ /* 0x000fe20000400000 */
[----:B------:R-:W-:-:S04]  /*0460*/  FFMA R13, R13, R0, 1.1641532182693481445e-10 ;  /* 0x2f0000000d0d7423 */ /* 0x000fc80000000000 */
[----:B------:R-:W-:Y:S01]  /*0470*/  FMUL R21, R13, 600 ;  /* 0x441600000d157820 */ /* 0x000fe20000400000 */
[----:B-1----:R-:W1:Y:S04]  /*0480*/  LDC.64 R10, c[0x0][0x3a0] ;  /* 0x0000e800ff0a7b82 */ /* 0x002e680000000a00 */
[----:B------:R1:W-:Y:S04]  /*0490*/  STG.E.64 desc[UR4][R18.64], R20 ;  /* 0x0000001412007986 */ /* 0x0003e8000c101b04 */
[----:B------:R-:W2:Y:S04]  /*04a0*/  LDG.E.64 R22, desc[UR4][R2.64] ;  /* 0x0000000402167981 */ /* 0x000ea8000c1e1b00 */
[----:B------:R-:W3:Y:S04]  /*04b0*/  LDG.E.64 R12, desc[UR4][R2.64+0x10] ;  /* 0x00001004020c7981 */ /* 0x000ee8000c1e1b00 */
[----:B------:R-:W4:Y:S01]  /*04c0*/  LDG.E.64 R16, desc[UR4][R2.64+0x8] ;  /* 0x0000080402107981 */ /* 0x000f22000c1e1b00 */
[----:B0-----:R-:W-:-:S02]  /*04d0*/  IMAD.MOV.U32 R14, RZ, RZ, 0x41200000 ;  /* 0x41200000ff0e7424 */ /* 0x001fc400078e00ff */
[----:B-1----:R-:W-:Y:S01]  /*04e0*/  IMAD.WIDE R18, R4, 0x4, R10 ;  /* 0x0000000404127825 */ /* 0x002fe200078e020a */
[----:B--2---:R-:W-:-:S03]  /*04f0*/  SHF.R.U32.HI R24, RZ, 0x2, R23 ;  /* 0x00000002ff187819 */ /* 0x004fc60000011617 */
[----:B------:R-:W-:Y:S01]  /*0500*/  VIADD R8, R22, 0x587c5 ;  /* 0x000587c516087836 */ /* 0x000fe20000000000 */
[----:B------:R-:W-:Y:S01]  /*0510*/  LOP3.LUT R24, R24, R23, RZ, 0x3c, !PT ;  /* 0x0000001718187212 */ /* 0x000fe200078e3cff */
[----:B---3--:R-:W-:Y:S01]  /*0520*/  IMAD.SHL.U32 R5, R13, 0x10, RZ ;  /* 0x000000100d057824 */ /* 0x008fe200078e00ff */
[----:B------:R-:W-:Y:S02]  /*0530*/  MOV R25, R12 ;  /* 0x0000000c00197202 */ /* 0x000fe40000000f00 */
[----:B------:R-:W-:Y:S01]  /*0540*/  SHF.L.U32 R23, R24, 0x1, RZ ;  /* 0x0000000118177819 */ /* 0x000fe200000006ff */
[----:B----4-:R-:W-:-:S03]  /*0550*/  IMAD.MOV.U32 R9, RZ, RZ, R16 ;  /* 0x000000ffff097224 */ /* 0x010fc600078e0010 */
[----:B------:R-:W-:Y:S02]  /*0560*/  LOP3.LUT R24, R24, R23, R5, 0x96, !PT ;  /* 0x0000001718187212 */ /* 0x000fe400078e9605 */
[----:B------:R0:W-:Y:S02]  /*0570*/  STG.E.64 desc[UR4][R2.64], R8 ;  /* 0x0000000802007986 */ /* 0x0001e4000c101b04 */
[----:B------:R-:W-:Y:S02]  /*0580*/  LOP3.LUT R15, R24, R13, RZ, 0x3c, !PT ;  /* 0x0000000d180f7212 */ /* 0x000fe400078e3cff */
[----:B------:R-:W-:Y:S02]  /*0590*/  MOV R24, R17 ;  /* 0x0000001100187202 */ /* 0x000fe40000000f00 */
[----:B------:R-:W-:Y:S01]  /*05a0*/  IADD3 R5, PT, PT, R15, R8, RZ ;  /* 0x000000080f057210 */ /* 0x000fe20007ffe0ff */
[----:B------:R-:W1:Y:S02]  /*05b0*/  LDC.64 R16, c[0x0][0x3a8] ;  /* 0x0000ea00ff107b82 */ /* 0x000e640000000a00 */
[----:B------:R-:W-:Y:S01]  /*05c0*/  STG.E.64 desc[UR4][R2.64+0x8], R24 ;  /* 0x0000081802007986 */ /* 0x000fe2000c101b04 */
[----:B------:R-:W-:-:S05]  /*05d0*/  I2FP.F32.U32 R5, R5 ;  /* 0x0000000500057245 */ /* 0x000fca0000201000 */
[----:B------:R-:W-:-:S04]  /*05e0*/  FFMA R5, R5, R0, 1.1641532182693481445e-10 ;  /* 0x2f00000005057423 */ /* 0x000fc80000000000 */
[----:B------:R-:W-:Y:S01]  /*05f0*/  FFMA R5, R5, R14, 1 ;  /* 0x3f80000005057423 */ /* 0x000fe2000000000e */
[----:B------:R-:W-:-:S05]  /*0600*/  IMAD.MOV.U32 R14, RZ, RZ, R13 ;  /* 0x000000ffff0e7224 */ /* 0x000fca00078e000d */
[----:B------:R-:W-:Y:S04]  /*0610*/  STG.E.64 desc[UR4][R2.64+0x10], R14 ;  /* 0x0000100e02007986 */ /* 0x000fe8000c101b04 */
[----:B------:R2:W-:Y:S04]  /*0620*/  STG.E desc[UR4][R18.64], R5 ;  /* 0x0000000512007986 */ /* 0x0005e8000c101904 */
[----:B------:R-:W3:Y:S04]  /*0630*/  LDG.E.64 R20, desc[UR4][R2.64] ;  /* 0x0000000402147981 */ /* 0x000ee8000c1e1b00 */
[----:B------:R-:W2:Y:S04]  /*0640*/  LDG.E.64 R12, desc[UR4][R2.64+0x10] ;  /* 0x00001004020c7981 */ /* 0x000ea8000c1e1b00 */
[----:B------:R-:W4:Y:S01]  /*0650*/  LDG.E.64 R10, desc[UR4][R2.64+0x8] ;  /* 0x00000804020a7981 */ /* 0x000f22000c1e1b00 */
[----:B0-----:R-:W-:-:S04]  /*0660*/  IMAD R9, R4, 0x3, RZ ;  /* 0x0000000304097824 */ /* 0x001fc800078e02ff */
[----:B-1----:R-:W-:Y:S01]  /*0670*/  IMAD.WIDE R8, R9, 0x4, R16 ;  /* 0x0000000409087825 */ /* 0x002fe200078e0210 */
[----:B---3--:R-:W-:-:S04]  /*0680*/  SHF.R.U32.HI R22, RZ, 0x2, R21 ;  /* 0x00000002ff167819 */ /* 0x008fc80000011615 */
[----:B------:R-:W-:Y:S01]  /*0690*/  LOP3.LUT R22, R22, R21, RZ, 0x3c, !PT ;  /* 0x0000001516167212 */ /* 0x000fe200078e3cff */
[----:B--2---:R-:W-:Y:S01]  /*06a0*/  IMAD.MOV.U32 R18, RZ, RZ, R13 ;  /* 0x000000ffff127224 */ /* 0x004fe200078e000d */
[----:B------:R-:W-:Y:S02]  /*06b0*/  SHF.L.U32 R21, R13, 0x4, RZ ;  /* 0x000000040d157819 */ /* 0x000fe400000006ff */
[----:B------:R-:W-:Y:S01]  /*06c0*/  MOV R23, R12 ;  /* 0x0000000c00177202 */ /* 0x000fe20000000f00 */
[----:B------:R-:W-:Y:S02]  /*06d0*/  IMAD.SHL.U32 R14, R22, 0x2, RZ ;  /* 0x00000002160e7824 */ /* 0x000fe400078e00ff */
[----:B----4-:R-:W-:-:S03]  /*06e0*/  IMAD.MOV.U32 R15, RZ, RZ, R10 ;  /* 0x000000ffff0f7224 */ /* 0x010fc600078e000a */
[----:B------:R-:W-:Y:S02]  /*06f0*/  LOP3.LUT R22, R22, R14, R21, 0x96, !PT ;  /* 0x0000000e16167212 */ /* 0x000fe400078e9615 */
[----:B------:R-:W-:Y:S02]  /*0700*/  IADD3 R14, PT, PT, R20, 0x587c5, RZ ;  /* 0x000587c5140e7810 */ /* 0x000fe40007ffe0ff */
[----:B------:R-:W-:Y:S02]  /*0710*/  LOP3.LUT R19, R22, R13, RZ, 0x3c, !PT ;  /* 0x0000000d16137212 */ /* 0x000fe400078e3cff */
[----:B------:R-:W-:Y:S01]  /*0720*/  MOV R22, R11 ;  /* 0x0000000b00167202 */ /* 0x000fe20000000f00 */
[----:B------:R-:W-:Y:S02]  /*0730*/  STG.E.64 desc[UR4][R2.64], R14 ;  /* 0x0000000e02007986 */ /* 0x000fe4000c101b04 */
[----:B------:R-:W-:Y:S02]  /*0740*/  IMAD.IADD R5, R19, 0x1, R14 ;  /* 0x0000000113057824 */ /* 0x000fe400078e020e */
[----:B------:R-:W-:Y:S03]  /*0750*/  STG.E.64 desc[UR4][R2.64+0x10], R18 ;  /* 0x0000101202007986 */ /* 0x000fe6000c101b04 */
[----:B------:R-:W-:Y:S01]  /*0760*/  I2FP.F32.U32 R5, R5 ;  /* 0x0000000500057245 */ /* 0x000fe20000201000 */
[----:B------:R0:W-:Y:S04]  /*0770*/  STG.E.64 desc[UR4][R2.64+0x8], R22 ;  /* 0x0000081602007986 */ /* 0x0001e8000c101b04 */
[----:B------:R-:W-:-:S05]  /*0780*/  FFMA R5, R5, R0, 1.1641532182693481445e-10 ;  /* 0x2f00000005057423 */ /* 0x000fca0000000000 */
[----:B------:R1:W-:Y:S04]  /*0790*/  STG.E desc[UR4][R8.64], R5 ;  /* 0x0000000508007986 */ /* 0x0003e8000c101904 */
[----:B------:R-:W2:Y:S04]  /*07a0*/  LDG.E.64 R16, desc[UR4][R2.64] ;  /* 0x0000000402107981 */ /* 0x000ea8000c1e1b00 */
[----:B------:R-:W0:Y:S04]  /*07b0*/  LDG.E.64 R12, desc[UR4][R2.64+0x10] ;  /* 0x00001004020c7981 */ /* 0x000e28000c1e1b00 */
[----:B------:R-:W3:Y:S01]  /*07c0*/  LDG.E.64 R10, desc[UR4][R2.64+0x8] ;  /* 0x00000804020a7981 */ /* 0x000ee2000c1e1b00 */
[----:B--2---:R-:W-:-:S02]  /*07d0*/  SHF.R.U32.HI R20, RZ, 0x2, R17 ;  /* 0x00000002ff147819 */ /* 0x004fc40000011611 */
[----:B------:R-:W-:Y:S02]  /*07e0*/  IADD3 R16, PT, PT, R16, 0x587c5, RZ ;  /* 0x000587c510107810 */ /* 0x000fe40007ffe0ff */
[----:B------:R-:W-:Y:S01]  /*07f0*/  LOP3.LUT R20, R20, R17, RZ, 0x3c, !PT ;  /* 0x0000001114147212 */ /* 0x000fe200078e3cff */
[----:B0-----:R-:W-:Y:S01]  /*0800*/  IMAD.MOV.U32 R22, RZ, RZ, R13 ;  /* 0x000000ffff167224 */ /* 0x001fe200078e000d */
[----:B------:R-:W-:-:S03]  /*0810*/  SHF.L.U32 R17, R13, 0x4, RZ ;  /* 0x000000040d117819 */ /* 0x000fc600000006ff */
[----:B------:R-:W-:-:S05]  /*0820*/  IMAD.SHL.U32 R21, R20, 0x2, RZ ;  /* 0x0000000214157824 */ /* 0x000fca00078e00ff */
[----:B------:R-:W-:Y:S01]  /*0830*/  LOP3.LUT R20, R20, R21, R17, 0x96, !PT ;  /* 0x0000001514147212 */ /* 0x000fe200078e9611 */
[----:B---3--:R-:W-:Y:S01]  /*0840*/  IMAD.MOV.U32 R17, RZ, RZ, R10 ;  /* 0x000000ffff117224 */ /* 0x008fe200078e000a */
[----:B------:R-:W-:Y:S02]  /*0850*/  MOV R21, R12 ;  /* 0x0000000c00157202 */ /* 0x000fe40000000f00 */
[----:B------:R-:W-:Y:S02]  /*0860*/  LOP3.LUT R23, R20, R13, RZ, 0x3c, !PT ;  /* 0x0000000d14177212 */ /* 0x000fe400078e3cff */
[----:B------:R-:W-:Y:S01]  /*0870*/  MOV R20, R11 ;  /* 0x0000000b00147202 */ /* 0x000fe20000000f00 */
[----:B------:R-:W-:Y:S02]  /*0880*/  STG.E.64 desc[UR4][R2.64], R16 ;  /* 0x0000001002007986 */ /* 0x000fe4000c101b04 */
[----:B-1----:R-:W-:Y:S02]  /*0890*/  IMAD.IADD R5, R23, 0x1, R16 ;  /* 0x0000000117057824 */ /* 0x002fe400078e0210 */
[----:B------:R0:W-:Y:S03]  /*08a0*/  STG.E.64 desc[UR4][R2.64+0x10], R22 ;  /* 0x0000101602007986 */ /* 0x0001e6000c101b04 */
[----:B------:R-:W-:Y:S01]  /*08b0*/  I2FP.F32.U32 R5, R5 ;  /* 0x0000000500057245 */ /* 0x000fe20000201000 */
[----:B------:R-:W-:Y:S04]  /*08c0*/  STG.E.64 desc[UR4][R2.64+0x8], R20 ;  /* 0x0000081402007986 */ /* 0x000fe8000c101b04 */
        /* <DEDUP_REMOVED lines=9> */
[----:B------:R-:W-:Y:S01]  /*0960*/  SHF.L.U32 R15, R13, 0x4, RZ ;  /* 0x000000040d0f7819 */ /* 0x000fe200000006ff */
[----:B------:R-:W-:Y:S01]  /*0970*/  IMAD.MOV.U32 R24, RZ, RZ, R13 ;  /* 0x000000ffff187224 */ /* 0x000fe200078e000d */
[----:B---3--:R-:W-:Y:S01]  /*0980*/  MOV R22, R11 ;  /* 0x0000000b00167202 */ /* 0x008fe20000000f00 */
[----:B------:R-:W-:-:S04]  /*0990*/  IMAD.SHL.U32 R19, R14, 0x2, RZ ;  /* 0x000000020e137824 */ /* 0x000fc800078e00ff */
[----:B------:R-:W-:Y:S01]  /*09a0*/  STG.E.64 desc[UR4][R2.64+0x8], R22 ;  /* 0x0000081602007986 */ /* 0x000fe2000c101b04 */
[----:B------:R-:W-:Y:S02]  /*09b0*/  LOP3.LUT R14, R14, R19, R15, 0x96, !PT ;  /* 0x000000130e0e7212 */ /* 0x000fe400078e960f */
[----:B------:R-:W-:Y:S02]  /*09c0*/  MOV R19, R10 ;  /* 0x0000000a00137202 */ /* 0x000fe40000000f00 */
[----:B------:R-:W-:-:S03]  /*09d0*/  LOP3.LUT R25, R14, R13, RZ, 0x3c, !PT ;  /* 0x0000000d0e197212 */ /* 0x000fc600078e3cff */
[----:B------:R-:W-:Y:S02]  /*09e0*/  STG.E.64 desc[UR4][R2.64], R18 ;  /* 0x0000001202007986 */ /* 0x000fe4000c101b04 */
[----:B-1----:R-:W-:Y:S02]  /*09f0*/  IMAD.IADD R5, R25, 0x1, R18 ;  /* 0x0000000119057824 */ /* 0x002fe400078e0212 */
[----:B------:R-:W-:Y:S03]  /*0a00*/  STG.E.64 desc[UR4][R2.64+0x10], R24 ;  /* 0x0000101802007986 */ /* 0x000fe6000c101b04 */
[----:B------:R-:W-:-:S05]  /*0a10*/  I2FP.F32.U32 R5, R5 ;  /* 0x0000000500057245 */ /* 0x000fca0000201000 */
[----:B------:R-:W-:-:S05]  /*0a20*/  FFMA R5, R5, R0, 1.1641532182693481445e-10 ;  /* 0x2f00000005057423 */ /* 0x000fca0000000000 */
[----:B------:R0:W-:Y:S04]  /*0a30*/  STG.E desc[UR4][R8.64+0x8], R5 ;  /* 0x0000080508007986 */ /* 0x0001e8000c101904 */
[----:B------:R-:W2:Y:S04]  /*0a40*/  LDG.E.64 R16, desc[UR4][R2.64] ;  /* 0x0000000402107981 */ /* 0x000ea8000c1e1b00 */
[----:B------:R-:W3:Y:S04]  /*0a50*/  LDG.E.64 R12, desc[UR4][R2.64+0x10] ;  /* 0x00001004020c7981 */ /* 0x000ee8000c1e1b00 */
[----:B------:R-:W4:Y:S01]  /*0a60*/  LDG.E.64 R14, desc[UR4][R2.64+0x8] ;  /* 0x00000804020e7981 */ /* 0x000f22000c1e1b00 */
[----:B--2---:R-:W-:-:S02]  /*0a70*/  SHF.R.U32.HI R10, RZ, 0x2, R17 ;  /* 0x00000002ff0a7819 */ /* 0x004fc40000011611 */
[----:B------:R-:W-:Y:S02]  /*0a80*/  IADD3 R16, PT, PT, R16, 0x587c5, RZ ;  /* 0x000587c510107810 */ /* 0x000fe40007ffe0ff */
[----:B------:R-:W-:Y:S02]  /*0a90*/  LOP3.LUT R17, R10, R17, RZ, 0x3c, !PT ;  /* 0x000000110a117212 */ /* 0x000fe400078e3cff */
[----:B------:R-:W1:Y:S01]  /*0aa0*/  LDC.64 R10, c[0x0][0x3b0] ;  /* 0x0000ec00ff0a7b82 */ /* 0x000e620000000a00 */
[----:B---3--:R-:W-:Y:S02]  /*0ab0*/  SHF.L.U32 R20, R13, 0x4, RZ ;  /* 0x000000040d147819 */ /* 0x008fe400000006ff */
[----:B------:R-:W-:-:S05]  /*0ac0*/  IMAD.SHL.U32 R21, R17, 0x2, RZ ;  /* 0x0000000211157824 */ /* 0x000fca00078e00ff */
[----:B------:R-:W-:Y:S01]  /*0ad0*/  LOP3.LUT R20, R17, R21, R20, 0x96, !PT ;  /* 0x0000001511147212 */ /* 0x000fe200078e9614 */
[----:B----4-:R-:W-:Y:S01]  /*0ae0*/  IMAD.MOV.U32 R17, RZ, RZ, R14 ;  /* 0x000000ffff117224 */ /* 0x010fe200078e000e */
[----:B------:R-:W-:Y:S02]  /*0af0*/  MOV R21, R12 ;  /* 0x0000000c00157202 */ /* 0x000fe40000000f00 */
[----:B0-----:R-:W-:Y:S02]  /*0b00*/  LOP3.LUT R5, R20, R13, RZ, 0x3c, !PT ;  /* 0x0000000d14057212 */ /* 0x001fe400078e3cff */
[----:B------:R-:W-:Y:S01]  /*0b10*/  MOV R20, R15 ;  /* 0x0000000f00147202 */ /* 0x000fe20000000f00 */
[----:B------:R0:W-:Y:S02]  /*0b20*/  STG.E.64 desc[UR4][R2.64], R16 ;  /* 0x0000001002007986 */ /* 0x0001e4000c101b04 */
[----:B------:R-:W-:Y:S02]  /*0b30*/  IMAD.IADD R8, R5, 0x1, R16 ;  /* 0x0000000105087824 */ /* 0x000fe400078e0210 */
[----:B------:R0:W-:Y:S03]  /*0b40*/  STG.E.64 desc[UR4][R2.64+0x8], R20 ;  /* 0x0000081402007986 */ /* 0x0001e6000c101b04 */
[----:B------:R-:W-:Y:S01]  /*0b50*/  I2FP.F32.U32 R9, R8 ;  /* 0x0000000800097245 */ /* 0x000fe20000201000 */
[----:B------:R-:W-:-:S02]  /*0b60*/  HFMA2 R8, -RZ, RZ, 1.875, 0 ;  /* 0x3f800000ff087431 */ /* 0x000fc400000001ff */
[----:B-1----:R-:W-:-:S04]  /*0b70*/  IMAD.WIDE R18, R4, 0x10, R10 ;  /* 0x0000001004127825 */ /* 0x002fc800078e020a */
[----:B------:R-:W-:Y:S01]  /*0b80*/  FFMA R11, R9, R0, 1.1641532182693481445e-10 ;  /* 0x2f000000090b7423 */ /* 0x000fe20000000000 */
[----:B------:R-:W-:Y:S02]  /*0b90*/  HFMA2 R9, -RZ, RZ, 0, 0 ;  /* 0x00000000ff097431 */ /* 0x000fe400000001ff */
[----:B------:R-:W-:Y:S02]  /*0ba0*/  IMAD.MOV.U32 R4, RZ, RZ, R13 ;  /* 0x000000ffff047224 */ /* 0x000fe400078e000d */
[----:B------:R-:W-:-:S03]  /*0bb0*/  IMAD.MOV.U32 R10, RZ, RZ, 0x3f800000 ;  /* 0x3f800000ff0a7424 */ /* 0x000fc600078e00ff */
[----:B------:R0:W-:Y:S04]  /*0bc0*/  STG.E.64 desc[UR4][R2.64+0x10], R4 ;  /* 0x0000100402007986 */ /* 0x0001e8000c101b04 */
[----:B------:R0:W-:Y:S02]  /*0bd0*/  STG.E.128 desc[UR4][R18.64], R8 ;  /* 0x0000000812007986 */ /* 0x0001e4000c101d04 */
.L_x_1:
[----:B-1----:R-:W-:Y:S05]  /*0be0*/  BSYNC.RECONVERGENT B0 ;  /* 0x0000000000007941 */ /* 0x002fea0003800200 */
.L_x_0:
[----:B------:R-:W-:Y:S06]  /*0bf0*/  BAR.SYNC.DEFER_BLOCKING 0x0 ;  /* 0x0000000000007b1d */ /* 0x000fec0000010000 */
[----:B------:R-:W-:Y:S05]  /*0c00*/  @P1 EXIT ;  /* 0x000000000000194d */ /* 0x000fea0003800000 */
[----:B------:R-:W-:Y:S01]  /*0c10*/  UISETP.GE.AND UP0, UPT, UR7, 0x1, UPT ;  /* 0x000000010700788c */ /* 0x000fe2000bf06270 */
[----:B0-----:R-:W-:Y:S02]  /*0c20*/  CS2R R2, SRZ ;  /* 0x0000000000027805 */ /* 0x001fe4000001ff00 */
[----:B------:R-:W-:Y:S02]  /*0c30*/  CS2R R8, SRZ ;  /* 0x0000000000087805 */ /* 0x000fe4000001ff00 */
[----:B------:R-:W-:-:S04]  /*0c40*/  CS2R R10, SRZ ;  /* 0x00000000000a7805 */ /* 0x000fc8000001ff00 */
[----:B------:R-:W-:Y:S05]  /*0c50*/  BRA.U !UP0, `(.L_x_2) ;  /* 0x0000000108ec7547 */ /* 0x000fea000b800000 */
[----:B------:R-:W0:Y:S01]  /*0c60*/  LDC.64 R2, c[0x0][0x3b0] ;  /* 0x0000ec00ff027b82 */ /* 0x000e220000000a00 */
[----:B------:R-:W-:Y:S01]  /*0c70*/  IMAD.MOV.U32 R0, RZ, RZ, RZ ;  /* 0x000000ffff007224 */ /* 0x000fe200078e00ff */
[----:B------:R-:W-:Y:S02]  /*0c80*/  CS2R R18, SRZ ;  /* 0x0000000000127805 */ /* 0x000fe4000001ff00 */
[----:B------:R-:W-:Y:S01]  /*0c90*/  MOV R20, RZ ;  /* 0x000000ff00147202 */ /* 0x000fe20000000f00 */
[----:B------:R-:W1:Y:S03]  /*0ca0*/  LDCU UR6, c[0x0][0x3b8] ;  /* 0x00007700ff0677ac */ /* 0x000e660008000800 */
[----:B------:R-:W2:Y:S08]  /*0cb0*/  LDC.64 R4, c[0x0][0x388] ;  /* 0x0000e200ff047b82 */ /* 0x000eb00000000a00 */
[----:B------:R-:W3:Y:S08]  /*0cc0*/  LDC.64 R12, c[0x0][0x398] ;  /* 0x0000e600ff0c7b82 */ /* 0x000ef00000000a00 */
[----:B-1----:R-:W4:Y:S02]  /*0cd0*/  LDC.64 R14, c[0x0][0x3a8] ;  /* 0x0000ea00ff0e7b82 */ /* 0x002f240000000a00 */
.L_x_5:
[----:B--2---:R-:W-:-:S05]  /*0ce0*/  IMAD.WIDE.U32 R22, R19, 0x4, R4 ;  /* 0x0000000413167825 */ /* 0x004fca00078e0004 */
[----:B------:R-:W3:Y:S02]  /*0cf0*/  LDG.E R21, desc[UR4][R22.64] ;  /* 0x0000000416157981 */ /* 0x000ee4000c1e1900 */
[----:B---3--:R-:W-:-:S04]  /*0d00*/  IMAD.WIDE R16, R21, 0x8, R12 ;  /* 0x0000000815107825 */ /* 0x008fc800078e020c */
[----:B0-----:R-:W-:Y:S02]  /*0d10*/  IMAD.WIDE R8, R21, 0x10, R2 ;  /* 0x0000001015087825 */ /* 0x001fe400078e0202 */
[----:B------:R-:W2:Y:S04]  /*0d20*/  LDG.E.64 R16, desc[UR4][R16.64] ;  /* 0x0000000410107981 */ /* 0x000ea8000c1e1b00 */
[----:B------:R-:W3:Y:S01]  /*0d30*/  LDG.E.128 R8, desc[UR4][R8.64] ;  /* 0x0000000408087981 */ /* 0x000ee2000c1e1d00 */
[----:B--2---:R-:W-:Y:S01]  /*0d40*/  FADD R25, -R17, 300 ;  /* 0x4396000011197421 */ /* 0x004fe20000000100 */
[----:B------:R-:W-:-:S03]  /*0d50*/  FADD R24, -R16, 400 ;  /* 0x43c8000010187421 */ /* 0x000fc60000000100 */
[----:B---3--:R-:W-:Y:S01]  /*0d60*/  FMUL R10, R10, R25 ;  /* 0x000000190a0a7220 */ /* 0x008fe20000400000 */
[-C--:B------:R-:W-:Y:S01]  /*0d70*/  FMUL R27, R8, R24.reuse ;  /* 0x00000018081b7220 */ /* 0x080fe20000400000 */
[----:B------:R-:W-:Y:S02]  /*0d80*/  FMUL R26, R9, R24 ;  /* 0x00000018091a7220 */ /* 0x000fe40000400000 */
[C---:B------:R-:W-:Y:S02]  /*0d90*/  FMUL R29, R25.reuse, R10 ;  /* 0x0000000a191d7220 */ /* 0x040fe40000400000 */
[----:B------:R-:W-:Y:S02]  /*0da0*/  FMUL R26, R25, R26 ;  /* 0x0000001a191a7220 */ /* 0x000fe40000400000 */
[----:B------:R-:W-:-:S04]  /*0db0*/  FFMA R27, R24, R27, R29 ;  /* 0x0000001b181b7223 */ /* 0x000fc8000000001d */
[----:B------:R-:W-:-:S05]  /*0dc0*/  FFMA R26, R27, -0.5, -R26 ;  /* 0xbf0000001b1a7823 */ /* 0x000fca000000081a */
[----:B------:R-:W-:-:S13]  /*0dd0*/  FSETP.GT.AND P0, PT, R26, RZ, PT ;  /* 0x000000ff1a00720b */ /* 0x000fda0003f04000 */
[----:B------:R-:W-:Y:S05]  /*0de0*/  @P0 BRA `(.L_x_3) ;  /* 0x0000000000700947 */ /* 0x000fea0003800000 */
[----:B------:R-:W-:Y:S02]  /*0df0*/  HFMA2 R9, -RZ, RZ, 3.7421875, 0 ;  /* 0x437c0000ff097431 */ /* 0x000fe400000001ff */
[----:B------:R-:W-:-:S04]  /*0e00*/  IMAD.MOV.U32 R8, RZ, RZ, 0x3bbb989d ;  /* 0x3bbb989dff087424 */ /* 0x000fc800078e00ff */
[----:B------:R-:W-:-:S04]  /*0e10*/  FFMA.SAT R8, R26, R8, 0.5 ;  /* 0x3f0000001a087423 */ /* 0x000fc80000002008 */
[----:B------:R-:W-:-:S04]  /*0e20*/  FFMA.RM R8, R8, R9, 12582913 ;  /* 0x4b40000108087423 */ /* 0x000fc80000004009 */
[C---:B------:R-:W-:Y:S01]  /*0e30*/  FADD R9, R8.reuse, -12583039 ;  /* 0xcb40007f08097421 */ /* 0x040fe20000000000 */
[----:B------:R-:W-:-:S03]  /*0e40*/  IMAD.SHL.U32 R8, R8, 0x800000, RZ ;  /* 0x0080000008087824 */ /* 0x000fc600078e00ff */
[----:B------:R-:W-:-:S04]  /*0e50*/  FFMA R9, R26, 1.4426950216293334961, -R9 ;  /* 0x3fb8aa3b1a097823 */ /* 0x000fc80000000809 */
[----:B------:R-:W-:-:S06]  /*0e60*/  FFMA R9, R26, 1.925963033500011079e-08, R9 ;  /* 0x32a570601a097823 */ /* 0x000fcc0000000009 */
[----:B------:R-:W0:Y:S02]  /*0e70*/  MUFU.EX2 R9, R9 ;  /* 0x0000000900097308 */ /* 0x000e240000000800 */
[----:B0-----:R-:W-:-:S04]  /*0e80*/  FMUL R8, R8, R9 ;  /* 0x0000000908087220 */ /* 0x001fc80000400000 */
[----:B------:R-:W-:-:S05]  /*0e90*/  FMUL R8, R11, R8 ;  /* 0x000000080b087220 */ /* 0x000fca0000400000 */
[----:B------:R-:W-:-:S04]  /*0ea0*/  FMNMX R22, R8, 0.99000000953674316406, PT ;  /* 0x3f7d70a408167809 */ /* 0x000fc80003800000 */
[----:B------:R-:W-:-:S13]  /*0eb0*/  FSETP.GEU.AND P0, PT, R22, 0.0039215688593685626984, PT ;  /* 0x3b8080811600780b */ /* 0x000fda0003f0e000 */
[----:B------:R-:W-:Y:S05]  /*0ec0*/  @!P0 BRA `(.L_x_3) ;  /* 0x0000000000388947 */ /* 0x000fea0003800000 */
[----:B------:R-:W-:-:S05]  /*0ed0*/  FADD R23, -R22, 1 ;  /* 0x3f80000016177421 */ /* 0x000fca0000000100 */
[----:B------:R-:W-:-:S13]  /*0ee0*/  FSETP.GEU.AND P0, PT, R23, 9.9999997473787516356e-05, PT ;  /* 0x38d1b7171700780b */ /* 0x000fda0003f0e000 */
[----:B------:R-:W-:Y:S05]  /*0ef0*/  @!P0 BRA `(.L_x_4) ;  /* 0x0000000000388947 */ /* 0x000fea0003800000 */
[----:B------:R-:W-:-:S04]  /*0f00*/  IMAD R9, R21, 0x3, RZ ;  /* 0x0000000315097824 */ /* 0x000fc800078e02ff */
[----:B----4-:R-:W-:-:S05]  /*0f10*/  IMAD.WIDE R8, R9, 0x4, R14 ;  /* 0x0000000409087825 */ /* 0x010fca00078e020e */
[----:B------:R-:W2:Y:S04]  /*0f20*/  LDG.E R10, desc[UR4][R8.64] ;  /* 0x00000004080a7981 */ /* 0x000ea8000c1e1900 */
[----:B------:R-:W3:Y:S04]  /*0f30*/  LDG.E R11, desc[UR4][R8.64+0x4] ;  /* 0x00000404080b7981 */ /* 0x000ee8000c1e1900 */
[----:B------:R-:W4:Y:S01]  /*0f40*/  LDG.E R16, desc[UR4][R8.64+0x8] ;  /* 0x0000080408107981 */ /* 0x000f22000c1e1900 */
[-C--:B------:R-:W-:Y:S01]  /*0f50*/  FMUL R17, R20, R23.reuse ;  /* 0x0000001714117220 */ /* 0x080fe20000400000 */
[-C--:B------:R-:W-:Y:S01]  /*0f60*/  FMUL R18, R18, R23.reuse ;  /* 0x0000001712127220 */ /* 0x080fe20000400000 */
[----:B------:R-:W-:-:S02]  /*0f70*/  FMUL R21, R0, R23 ;  /* 0x0000001700157220 */ /* 0x000fc40000400000 */
[C---:B--2---:R-:W-:Y:S01]  /*0f80*/  FFMA R20, R22.reuse, R10, R17 ;  /* 0x0000000a16147223 */ /* 0x044fe20000000011 */
[C---:B---3--:R-:W-:Y:S01]  /*0f90*/  FFMA R18, R22.reuse, R11, R18 ;  /* 0x0000000b16127223 */ /* 0x048fe20000000012 */
[----:B----4-:R-:W-:-:S07]  /*0fa0*/  FFMA R0, R22, R16, R21 ;  /* 0x0000001016007223 */ /* 0x010fce0000000015 */
.L_x_3:
[----:B------:R-:W-:-:S04]  /*0fb0*/  IADD3 R19, PT, PT, R19, 0x1, RZ ;  /* 0x0000000113137810 */ /* 0x000fc80007ffe0ff */
[----:B------:R-:W-:-:S13]  /*0fc0*/  ISETP.NE.AND P0, PT, R19, UR6, PT ;  /* 0x0000000613007c0c */ /* 0x000fda000bf05270 */
[----:B------:R-:W-:Y:S05]  /*0fd0*/  @P0 BRA `(.L_x_5) ;  /* 0xfffffffc00400947 */ /* 0x000fea000383ffff */
.L_x_4:
[----:B------:R0:W1:Y:S08]  /*0fe0*/  F2F.F64.F32 R2, R20 ;  /* 0x0000001400027310 */ /* 0x0000700000201800 */
[----:B------:R0:W2:Y:S08]  /*0ff0*/  F2F.F64.F32 R8, R18 ;  /* 0x0000001200087310 */ /* 0x0000b00000201800 */
[----:B-1----:R0:W3:Y:S02]  /*1000*/  F2F.F64.F32 R10, R0 ;  /* 0x00000000000a7310 */ /* 0x0020e40000201800 */
.L_x_2:
[----:B----4-:R-:W-:Y:S01]  /*1010*/  IMAD.MOV.U32 R14, RZ, RZ, 0x190 ;  /* 0x00000190ff0e7424 */ /* 0x010fe200078e00ff */
[----:B------:R-:W-:Y:S01]  /*1020*/  MOV R15, 0x12c ;  /* 0x0000012c000f7802 */ /* 0x000fe20000000f00 */
[----:B--23--:R1:W-:Y:S01]  /*1030*/  STL.128 [R1+0x10], R8 ;  /* 0x0000100801007387 */ /* 0x00c3e20000100c00 */
[----:B0-----:R-:W-:Y:S01]  /*1040*/  MOV R0, 0x0 ;  /* 0x0000000000007802 */ /* 0x001fe20000000f00 */
[----:B------:R-:W0:Y:S02]  /*1050*/  LDCU.64 UR4, c[0x4][0x48] ;  /* 0x01000900ff0477ac */ /* 0x000e240008000a00 */
[----:B------:R1:W-:Y:S01]  /*1060*/  STL.64 [R1+0x8], R2 ;  /* 0x0000080201007387 */ /* 0x0003e20000100a00 */
[----:B------:R1:W2:Y:S03]  /*1070*/  LDC.64 R12, c[0x4][R0] ;  /* 0x01000000000c7b82 */ /* 0x0002a60000000a00 */
[----:B------:R1:W-:Y:S01]  /*1080*/  STL.64 [R1], R14 ;  /* 0x0000000e01007387 */ /* 0x0003e20000100a00 */
[----:B0-----:R-:W-:Y:S01]  /*1090*/  IMAD.U32 R4, RZ, RZ, UR4 ;  /* 0x00000004ff047e24 */ /* 0x001fe2000f8e00ff */
[----:B-1----:R-:W-:-:S07]  /*10a0*/  MOV R5, UR5 ;  /* 0x0000000500057c02 */ /* 0x002fce0008000f00 */
[----:B------:R-:W-:-:S07]  /*10b0*/  LEPC R20, `(.L_x_6) ;  /* 0x000000001014794e */ /* 0x000fce0000000000 */
[----:B--2---:R-:W-:Y:S05]  /*10c0*/  CALL.ABS.NOINC R12 ;  /* 0x000000000c007343 */ /* 0x004fea0003c00000 */
.L_x_6:
[----:B------:R-:W-:Y:S05]  /*10d0*/  EXIT ;  /* 0x000000000000794d */ /* 0x000fea0003800000 */
.L_x_7:
[----:B------:R-:W-:-:S00]  /*10e0*/  BRA `(.L_x_7) ;  /* 0xfffffffc00fc7947 */ /* 0x000fc0000383ffff */
[----:B------:R-:W-:-:S00]  /*10f0*/  NOP ;  /* 0x0000000000007918 */ /* 0x000fc00000000000 */
        /* <DEDUP_REMOVED lines=8> */
.L_x_17:


//--------------------- .text._Z12setup_kernelP17curandStateXORWOWi --------------------------
	.section	.text._Z12setup_kernelP17curandStateXORWOWi,"ax",@progbits
	.align	128
        .global         _Z12setup_kernelP17curandStateXORWOWi
        .type           _Z12setup_kernelP17curandStateXORWOWi,@function
        .size           _Z12setup_kernelP17curandStateXORWOWi,(.L_x_18 - _Z12setup_kernelP17curandStateXORWOWi)
        .other          _Z12setup_kernelP17curandStateXORWOWi,@"STO_CUDA_ENTRY STV_DEFAULT"
_Z12setup_kernelP17curandStateXORWOWi:
.text._Z12setup_kernelP17curandStateXORWOWi:
[----:B------:R-:W-:Y:S01]  /*0000*/  LDC R1, c[0x0][0x37c] ;  /* 0x0000df00ff017b82 */ /* 0x000fe20000000800 */
[----:B------:R-:W0:Y:S07]  /*0010*/  S2R R13, SR_TID.X ;  /* 0x00000000000d7919 */ /* 0x000e2e0000002100 */
[----:B------:R-:W1:Y:S01]  /*0020*/  LDC R3, c[0x0][0x388] ;  /* 0x0000e200ff037b82 */ /* 0x000e620000000800 */
[----:B------:R-:W2:Y:S01]  /*0030*/  LDCU.64 UR4, c[0x0][0x358] ;  /* 0x00006b00ff0477ac */ /* 0x000ea20008000a00 */
[----:B------:R-:W-:Y:S06]  /*0040*/  BSSY.RECONVERGENT B0, `(.L_x_8) ;  /* 0x00000e6000007945 */ /* 0x000fec0003800200 */
[----:B------:R-:W0:Y:S08]  /*0050*/  S2UR UR6, SR_CTAID.X ;  /* 0x00000000000679c3 */ /* 0x000e300000002500 */
[----:B------:R-:W0:Y:S08]  /*0060*/  LDC R2, c[0x0][0x360] ;  /* 0x0000d800ff027b82 */ /* 0x000e300000000800 */
[----:B------:R-:W3:Y:S01]  /*0070*/  LDC.64 R6, c[0x0][0x380] ;  /* 0x0000e000ff067b82 */ /* 0x000ee20000000a00 */
[----:B-1----:R-:W-:-:S02]  /*0080*/  LOP3.LUT R0, R3, 0xaad26b49, RZ, 0x3c, !PT ;  /* 0xaad26b4903007812 */ /* 0x002fc400078e3cff */
[----:B------:R-:W-:Y:S01]  /*0090*/  ISETP.GT.AND P0, PT, R3, -0x1, PT ;  /* 0xffffffff0300780c */ /* 0x000fe20003f04270 */
[----:B------:R-:W-:Y:S02]  /*00a0*/  IMAD.MOV.U32 R3, RZ, RZ, -0x266e14b1 ;  /* 0xd991eb4fff037424 */ /* 0x000fe400078e00ff */
[----:B------:R-:W-:-:S03]  /*00b0*/  IMAD R0, R0, 0x4182bed5, RZ ;  /* 0x4182bed500007824 */ /* 0x000fc600078e02ff */
[----:B------:R-:W-:Y:S01]  /*00c0*/  SEL R3, R3, 0x8bf16996, P0 ;  /* 0x8bf1699603037807 */ /* 0x000fe20000000000 */
[C---:B------:R-:W-:Y:S01]  /*00d0*/  VIADD R5, R0.reuse, 0x75bcd15 ;  /* 0x075bcd1500057836 */ /* 0x040fe20000000000 */
[C---:B------:R-:W-:Y:S01]  /*00e0*/  LOP3.LUT R8, R0.reuse, 0x159a55e5, RZ, 0x3c, !PT ;  /* 0x159a55e500087812 */ /* 0x040fe200078e3cff */
[----:B------:R-:W-:Y:S01]  /*00f0*/  VIADD R11, R0, 0x583f19 ;  /* 0x00583f19000b7836 */ /* 0x000fe20000000000 */
[C---:B------:R-:W-:Y:S01]  /*0100*/  IADD3 R4, PT, PT, R3.reuse, 0x64f0c9, R0 ;  /* 0x0064f0c903047810 */ /* 0x040fe20007ffe000 */
[C---:B------:R-:W-:Y:S01]  /*0110*/  VIADD R9, R3.reuse, 0x1f123bb5 ;  /* 0x1f123bb503097836 */ /* 0x040fe20000000000 */
[----:B------:R-:W-:Y:S01]  /*0120*/  LOP3.LUT R10, R3, 0x5491333, RZ, 0x3c, !PT ;  /* 0x05491333030a7812 */ /* 0x000fe200078e3cff */
[----:B0-----:R-:W-:-:S05]  /*0130*/  IMAD R13, R2, UR6, R13 ;  /* 0x00000006020d7c24 */ /* 0x001fca000f8e020d */
[C---:B------:R-:W-:Y:S01]  /*0140*/  ISETP.NE.AND P0, PT, R13.reuse, RZ, PT ;  /* 0x000000ff0d00720c */ /* 0x040fe20003f05270 */
[----:B---3--:R-:W-:-:S05]  /*0150*/  IMAD.WIDE R6, R13, 0x30, R6 ;  /* 0x000000300d067825 */ /* 0x008fca00078e0206 */
[----:B--2---:R0:W-:Y:S04]  /*0160*/  STG.E.64 desc[UR4][R6.64], R4 ;  /* 0x0000000406007986 */ /* 0x0041e8000c101b04 */
[----:B------:R0:W-:Y:S04]  /*0170*/  STG.E.64 desc[UR4][R6.64+0x8], R8 ;  /* 0x0000080806007986 */ /* 0x0001e8000c101b04 */
[----:B------:R0:W-:Y:S01]  /*0180*/  STG.E.64 desc[UR4][R6.64+0x10], R10 ;  /* 0x0000100a06007986 */ /* 0x0001e2000c101b04 */
[----:B------:R-:W-:Y:S05]  /*0190*/  @!P0 BRA `(.L_x_9) ;  /* 0x0000000c00408947 */ /* 0x000fea0003800000 */
[----:B------:R-:W-:Y:S01]  /*01a0*/  SHF.R.S32.HI R0, RZ, 0x1f, R13 ;  /* 0x0000001fff007819 */ /* 0x000fe2000001140d */
[----:B------:R-:W-:-:S07]  /*01b0*/  IMAD.MOV.U32 R12, RZ, RZ, RZ ;  /* 0x000000ffff0c7224 */ /* 0x000fce00078e00ff */
.L_x_15:
[----:B-1----:R-:W-:Y:S01]  /*01c0*/  LOP3.LUT R2, R13, 0x3, RZ, 0xc0, !PT ;  /* 0x000000030d027812 */ /* 0x002fe200078ec0ff */
[----:B------:R-:W-:Y:S03]  /*01d0*/  BSSY.RECONVERGENT B1, `(.L_x_10) ;  /* 0x00000c6000017945 */ /* 0x000fe60003800200 */
[----:B------:R-:W-:-:S04]  /*01e0*/  ISETP.NE.U32.AND P0, PT, R2, RZ, PT ;  /* 0x000000ff0200720c */ /* 0x000fc80003f05070 */
[----:B------:R-:W-:-:S13]  /*01f0*/  ISETP.NE.AND.EX P0, PT, RZ, RZ, PT, P0 ;  /* 0x000000ffff00720c */ /* 0x000fda0003f05300 */
[----:B------:R-:W-:Y:S05]  /*0200*/  @!P0 BRA `(.L_x_11) ;  /* 0x0000000c00088947 */ /* 0x000fea0003800000 */
[----:B0-----:R-:W0:Y:S01]  /*0210*/  LDC.64 R8, c[0x4][0x8] ;  /* 0x01000200ff087b82 */ /* 0x001e220000000a00 */
[----:B------:R-:W-:Y:S02]  /*0220*/  IMAD.MOV.U32 R14, RZ, RZ, RZ ;  /* 0x000000ffff0e7224 */ /* 0x000fe400078e00ff */
[----:B0-----:R-:W-:-:S07]  /*0230*/  IMAD.WIDE.U32 R8, R12, 0xc80, R8 ;  /* 0x00000c800c087825 */ /* 0x001fce00078e0008 */
.L_x_14:
[----:B-1----:R-:W-:Y:S01]  /*0240*/  IMAD.MOV.U32 R15, RZ, RZ, RZ ;  /* 0x000000ffff0f7224 */ /* 0x002fe200078e00ff */
[----:B------:R-:W-:Y:S01]  /*0250*/  CS2R R2, SRZ ;  /* 0x0000000000027805 */ /* 0x000fe2000001ff00 */
[----:B------:R-:W-:Y:S01]  /*0260*/  IMAD.MOV.U32 R17, RZ, RZ, RZ ;  /* 0x000000ffff117224 */ /* 0x000fe200078e00ff */
[----:B------:R-:W-:-:S07]  /*0270*/  CS2R R4, SRZ ;  /* 0x0000000000047805 */ /* 0x000fce000001ff00 */
.L_x_13:
[----:B------:R-:W-:-:S05]  /*0280*/  IMAD.WIDE.U32 R10, R17, 0x4, R6 ;  /* 0x00000004110a7825 */ /* 0x000fca00078e0006 */
[----:B------:R0:W5:Y:S01]  /*0290*/  LDG.E R16, desc[UR4][R10.64+0x4] ;  /* 0x000004040a107981 */ /* 0x000162000c1e1900 */
[----:B------:R-:W-:-:S07]  /*02a0*/  IMAD.MOV.U32 R19, RZ, RZ, RZ ;  /* 0x000000ffff137224 */ /* 0x000fce00078e00ff */
.L_x_12:
[----:B-----5:R-:W-:Y:S01]  /*02b0*/  SHF.R.U32.HI R24, RZ, R19, R16 ;  /* 0x00000013ff187219 */ /* 0x020fe20000011610 */
[----:B0-----:R-:W-:-:S03]  /*02c0*/  IMAD.SHL.U32 R10, R17, 0x20, RZ ;  /* 0x00000020110a7824 */ /* 0x001fc600078e00ff */
[----:B------:R-:W-:Y:S01]  /*02d0*/  LOP3.LUT R11, R24, 0x1, RZ, 0xc0, !PT ;  /* 0x00000001180b7812 */ /* 0x000fe200078ec0ff */
[----:B------:R-:W-:-:S03]  /*02e0*/  IMAD.IADD R10, R10, 0x1, R19 ;  /* 0x000000010a0a7824 */ /* 0x000fc600078e0213 */
[----:B------:R-:W-:Y:S01]  /*02f0*/  ISETP.NE.U32.AND P0, PT, R11, 0x1, PT ;  /* 0x000000010b00780c */ /* 0x000fe20003f05070 */
[----:B------:R-:W-:-:S03]  /*0300*/  IMAD R11, R10, 0x5, RZ ;  /* 0x000000050a0b7824 */ /* 0x000fc600078e02ff */
[----:B------:R-:W-:Y:S01]  /*0310*/  R2P PR, R24, 0x7e ;  /* 0x0000007e18007804 */ /* 0x000fe20000000000 */
[----:B------:R-:W-:-:S08]  /*0320*/  IMAD.WIDE.U32 R10, R11, 0x4, R8 ;  /* 0x000000040b0a7825 */ /* 0x000fd000078e0008 */
[----:B------:R-:W2:Y:S04]  /*0330*/  @!P0 LDG.E R18, desc[UR4][R10.64] ;  /* 0x000000040a128981 */ /* 0x000ea8000c1e1900 */
[----:B------:R-:W3:Y:S04]  /*0340*/  @!P0 LDG.E R20, desc[UR4][R10.64+0x10] ;  /* 0x000010040a148981 */ /* 0x000ee8000c1e1900 */
[----:B------:R-:W4:Y:S04]  /*0350*/  @P1 LDG.E R22, desc[UR4][R10.64+0x14] ;  /* 0x000014040a161981 */ /* 0x000f28000c1e1900 */
[----:B------:R-:W4:Y:S04]  /*0360*/  @P2 LDG.E R26, desc[UR4][R10.64+0x28] ;  /* 0x000028040a1a2981 */ /* 0x000f28000c1e1900 */
[----:B------:R-:W4:Y:S04]  /*0370*/  @!P0 LDG.E R21, desc[UR4][R10.64+0x4] ;  /* 0x000004040a158981 */ /* 0x000f28000c1e1900 */
[----:B------:R-:W4:Y:S04]  /*0380*/  @!P0 LDG.E R23, desc[UR4][R10.64+0xc] ;  /* 0x00000c040a178981 */ /* 0x000f28000c1e1900 */
[----:B------:R-:W4:Y:S04]  /*0390*/  @P1 LDG.E R25, desc[UR4][R10.64+0x18] ;  /* 0x000018040a191981 */ /* 0x000f28000c1e1900 */
[----:B------:R-:W4:Y:S04]  /*03a0*/  @P3 LDG.E R28, desc[UR4][R10.64+0x3c] ;  /* 0x00003c040a1c3981 */ /* 0x000f28000c1e1900 */
[----:B------:R-:W4:Y:S01]  /*03b0*/  @P6 LDG.E R27, desc[UR4][R10.64+0x7c] ;  /* 0x00007c040a1b6981 */ /* 0x000f22000c1e1900 */
[----:B--2---:R-:W-:-:S03]  /*03c0*/  @!P0 LOP3.LUT R15, R15, R18, RZ, 0x3c, !PT ;  /* 0x000000120f0f8212 */ /* 0x004fc600078e3cff */
[----:B------:R-:W2:Y:S01]  /*03d0*/  @!P0 LDG.E R18, desc[UR4][R10.64+0x8] ;  /* 0x000008040a128981 */ /* 0x000ea2000c1e1900 */
[----:B---3--:R-:W-:-:S03]  /*03e0*/  @!P0 LOP3.LUT R3, R3, R20, RZ, 0x3c, !PT ;  /* 0x0000001403038212 */ /* 0x008fc600078e3cff */
[----:B------:R-:W3:Y:S01]  /*03f0*/  @P1 LDG.E R20, desc[UR4][R10.64+0x24] ;  /* 0x000024040a141981 */ /* 0x000ee2000c1e1900 */
[----:B----4-:R-:W-:-:S03]  /*0400*/  @P1 LOP3.LUT R15, R15, R22, RZ, 0x3c, !PT ;  /* 0x000000160f0f1212 */ /* 0x010fc600078e3cff */
[----:B------:R-:W4:Y:S01]  /*0410*/  @P2 LDG.E R22, desc[UR4][R10.64+0x38] ;  /* 0x000038040a162981 */ /* 0x000f22000c1e1900 */
[----:B------:R-:W-:-:S03]  /*0420*/  @P2 LOP3.LUT R15, R15, R26, RZ, 0x3c, !PT ;  /* 0x0000001a0f0f2212 */ /* 0x000fc600078e3cff */
[----:B------:R-:W4:Y:S01]  /*0430*/  @P4 LDG.E R26, desc[UR4][R10.64+0x50] ;  /* 0x000050040a1a4981 */ /* 0x000f22000c1e1900 */
[----:B------:R-:W-:-:S03]  /*0440*/  @!P0 LOP3.LUT R4, R4, R21, RZ, 0x3c, !PT ;  /* 0x0000001504048212 */ /* 0x000fc600078e3cff */
[----:B------:R-:W4:Y:S01]  /*0450*/  @P1 LDG.E R21, desc[UR4][R10.64+0x20] ;  /* 0x000020040a151981 */ /* 0x000f22000c1e1900 */
[----:B------:R-:W-:-:S03]  /*0460*/  @!P0 LOP3.LUT R2, R2, R23, RZ, 0x3c, !PT ;  /* 0x0000001702028212 */ /* 0x000fc600078e3cff */
[----:B------:R-:W4:Y:S01]  /*0470*/  @P2 LDG.E R23, desc[UR4][R10.64+0x2c] ;  /* 0x00002c040a172981 */ /* 0x000f22000c1e1900 */
[----:B------:R-:W-:-:S03]  /*0480*/  @P1 LOP3.LUT R4, R4, R25, RZ, 0x3c, !PT ;  /* 0x0000001904041212 */ /* 0x000fc600078e3cff */
[----:B------:R-:W4:Y:S01]  /*0490*/  @P2 LDG.E R25, desc[UR4][R10.64+0x34] ;  /* 0x000034040a192981 */ /* 0x000f22000c1e1900 */
[----:B--2---:R-:W-:-:S03]  /*04a0*/  @!P0 LOP3.LUT R5, R5, R18, RZ, 0x3c, !PT ;  /* 0x0000001205058212 */ /* 0x004fc600078e3cff */
[----:B------:R-:W2:Y:S01]  /*04b0*/  @P1 LDG.E R18, desc[UR4][R10.64+0x1c] ;  /* 0x00001c040a121981 */ /* 0x000ea2000c1e1900 */
[----:B---3--:R-:W-:-:S03]  /*04c0*/  @P1 LOP3.LUT R3, R3, R20, RZ, 0x3c, !PT ;  /* 0x0000001403031212 */ /* 0x008fc600078e3cff */
[----:B------:R-:W3:Y:S01]  /*04d0*/  @P2 LDG.E R20, desc[UR4][R10.64+0x30] ;  /* 0x000030040a142981 */ /* 0x000ee2000c1e1900 */
[----:B----4-:R-:W-:-:S03]  /*04e0*/  @P2 LOP3.LUT R3, R3, R22, RZ, 0x3c, !PT ;  /* 0x0000001603032212 */ /* 0x010fc600078e3cff */
[----:B------:R-:W4:Y:S01]  /*04f0*/  @P3 LDG.E R22, desc[UR4][R10.64+0x4c] ;  /* 0x00004c040a163981 */ /* 0x000f22000c1e1900 */
[----:B------:R-:W-:-:S04]  /*0500*/  @P3 LOP3.LUT R15, R15, R28, RZ, 0x3c, !PT ;  /* 0x0000001c0f0f3212 */ /* 0x000fc800078e3cff */
[----:B------:R-:W-:Y:S02]  /*0510*/  @P4 LOP3.LUT R15, R15, R26, RZ, 0x3c, !PT ;  /* 0x0000001a0f0f4212 */ /* 0x000fe400078e3cff */
[----:B------:R-:W-:Y:S01]  /*0520*/  @P1 LOP3.LUT R2, R2, R21, RZ, 0x3c, !PT ;  /* 0x0000001502021212 */ /* 0x000fe200078e3cff */
[----:B------:R-:W4:Y:S04]  /*0530*/  @P5 LDG.E R26, desc[UR4][R10.64+0x64] ;  /* 0x000064040a1a5981 */ /* 0x000f28000c1e1900 */
[----:B------:R-:W4:Y:S01]  /*0540*/  @P3 LDG.E R21, desc[UR4][R10.64+0x40] ;  /* 0x000040040a153981 */ /* 0x000f22000c1e1900 */
[----:B------:R-:W-:Y:S02]  /*0550*/  @P2 LOP3.LUT R4, R4, R23, RZ, 0x3c, !PT ;  /* 0x0000001704042212 */ /* 0x000fe400078e3cff */
[----:B------:R-:W-:Y:S01]  /*0560*/  @P2 LOP3.LUT R2, R2, R25, RZ, 0x3c, !PT ;  /* 0x0000001902022212 */ /* 0x000fe200078e3cff */
[----:B------:R-:W4:Y:S04]  /*0570*/  @P3 LDG.E R23, desc[UR4][R10.64+0x48] ;  /* 0x000048040a173981 */ /* 0x000f28000c1e1900 */
[----:B------:R-:W4:Y:S01]  /*0580*/  @P4 LDG.E R25, desc[UR4][R10.64+0x54] ;  /* 0x000054040a194981 */ /* 0x000f22000c1e1900 */
[----:B--2---:R-:W-:-:S03]  /*0590*/  @P1 LOP3.LUT R5, R5, R18, RZ, 0x3c, !PT ;  /* 0x0000001205051212 */ /* 0x004fc600078e3cff */
[----:B------:R-:W2:Y:S01]  /*05a0*/  @P3 LDG.E R18, desc[UR4][R10.64+0x44] ;  /* 0x000044040a123981 */ /* 0x000ea2000c1e1900 */
[----:B---3--:R-:W-:-:S03]  /*05b0*/  @P2 LOP3.LUT R5, R5, R20, RZ, 0x3c, !PT ;  /* 0x0000001405052212 */ /* 0x008fc600078e3cff */
[----:B------:R-:W3:Y:S01]  /*05c0*/  @P4 LDG.E R20, desc[UR4][R10.64+0x58] ;  /* 0x000058040a144981 */ /* 0x000ee2000c1e1900 */
[----:B----4-:R-:W-:-:S03]  /*05d0*/  @P3 LOP3.LUT R3, R3, R22, RZ, 0x3c, !PT ;  /* 0x0000001603033212 */ /* 0x010fc600078e3cff */
[----:B------:R-:W4:Y:S01]  /*05e0*/  @P4 LDG.E R22, desc[UR4][R10.64+0x60] ;  /* 0x000060040a164981 */ /* 0x000f22000c1e1900 */
[----:B------:R-:W-:Y:S02]  /*05f0*/  LOP3.LUT P0, RZ, R24, 0x80, RZ, 0xc0, !PT ;  /* 0x0000008018ff7812 */ /* 0x000fe4000780c0ff */
[----:B------:R-:W-:Y:S02]  /*0600*/  @P5 LOP3.LUT R15, R15, R26, RZ, 0x3c, !PT ;  /* 0x0000001a0f0f5212 */ /* 0x000fe400078e3cff */
[----:B------:R-:W4:Y:S01]  /*0610*/  @P6 LDG.E R26, desc[UR4][R10.64+0x78] ;  /* 0x000078040a1a6981 */ /* 0x000f22000c1e1900 */
[----:B------:R-:W-:-:S03]  /*0620*/  @P3 LOP3.LUT R4, R4, R21, RZ, 0x3c, !PT ;  /* 0x0000001504043212 */ /* 0x000fc600078e3cff */
[----:B------:R-:W4:Y:S01]  /*0630*/  @P4 LDG.E R21, desc[UR4][R10.64+0x5c] ;  /* 0x00005c040a154981 */ /* 0x000f22000c1e1900 */
[----:B------:R-:W-:-:S03]  /*0640*/  @P3 LOP3.LUT R2, R2, R23, RZ, 0x3c, !PT ;  /* 0x0000001702023212 */ /* 0x000fc600078e3cff */
[----:B------:R-:W4:Y:S01]  /*0650*/  @P5 LDG.E R23, desc[UR4][R10.64+0x68] ;  /* 0x000068040a175981 */ /* 0x000f22000c1e1900 */
[----:B------:R-:W-:-:S03]  /*0660*/  @P4 LOP3.LUT R4, R4, R25, RZ, 0x3c, !PT ;  /* 0x0000001904044212 */ /* 0x000fc600078e3cff */
[----:B------:R-:W4:Y:S01]  /*0670*/  @P5 LDG.E R25, desc[UR4][R10.64+0x70] ;  /* 0x000070040a195981 */ /* 0x000f22000c1e1900 */
[----:B--2---:R-:W-:-:S03]  /*0680*/  @P3 LOP3.LUT R5, R5, R18, RZ, 0x3c, !PT ;  /* 0x0000001205053212 */ /* 0x004fc600078e3cff */
[----:B------:R-:W2:Y:S01]  /*0690*/  @P5 LDG.E R18, desc[UR4][R10.64+0x6c] ;  /* 0x00006c040a125981 */ /* 0x000ea2000c1e1900 */
[----:B---3--:R-:W-:-:S03]  /*06a0*/  @P4 LOP3.LUT R5, R5, R20, RZ, 0x3c, !PT ;  /* 0x0000001405054212 */ /* 0x008fc600078e3cff */
[----:B------:R-:W3:Y:S01]  /*06b0*/  @P5 LDG.E R20, desc[UR4][R10.64+0x74] ;  /* 0x000074040a145981 */ /* 0x000ee2000c1e1900 */
[----:B----4-:R-:W-:-:S03]  /*06c0*/  @P4 LOP3.LUT R3, R3, R22, RZ, 0x3c, !PT ;  /* 0x0000001603034212 */ /* 0x010fc600078e3cff */
[----:B------:R-:W4:Y:S01]  /*06d0*/  @P0 LDG.E R22, desc[UR4][R10.64+0x8c] ;  /* 0x00008c040a160981 */ /* 0x000f22000c1e1900 */
[----:B------:R-:W-:-:S03]  /*06e0*/  @P6 LOP3.LUT R15, R15, R26, RZ, 0x3c, !PT ;  /* 0x0000001a0f0f6212 */ /* 0x000fc600078e3cff */
        /* <DEDUP_REMOVED lines=13> */
[----:B------:R-:W-:Y:S02]  /*07c0*/  @P6 LOP3.LUT R4, R4, R27, RZ, 0x3c, !PT ;  /* 0x0000001b04046212 */ /* 0x000fe400078e3cff */
[----:B------:R-:W-:Y:S02]  /*07d0*/  @P6 LOP3.LUT R2, R2, R21, RZ, 0x3c, !PT ;  /* 0x0000001502026212 */ /* 0x000fe400078e3cff */
[----:B------:R-:W-:Y:S02]  /*07e0*/  @P0 LOP3.LUT R4, R4, R23, RZ, 0x3c, !PT ;  /* 0x0000001704040212 */ /* 0x000fe400078e3cff */
[----:B------:R-:W-:Y:S02]  /*07f0*/  @P0 LOP3.LUT R2, R2, R25, RZ, 0x3c, !PT ;  /* 0x0000001902020212 */ /* 0x000fe400078e3cff */
[----:B--2---:R-:W-:Y:S02]  /*0800*/  @P6 LOP3.LUT R5, R5, R18, RZ, 0x3c, !PT ;  /* 0x0000001205056212 */ /* 0x004fe400078e3cff */
[----:B---3--:R-:W-:-:S02]  /*0810*/  @P6 LOP3.LUT R3, R3, R20, RZ, 0x3c, !PT ;  /* 0x0000001403036212 */ /* 0x008fc400078e3cff */
[----:B----4-:R-:W-:Y:S02]  /*0820*/  @P0 LOP3.LUT R5, R5, R22, RZ, 0x3c, !PT ;  /* 0x0000001605050212 */ /* 0x010fe400078e3cff */
[----:B------:R-:W-:Y:S02]  /*0830*/  @P0 LOP3.LUT R3, R3, R26, RZ, 0x3c, !PT ;  /* 0x0000001a03030212 */ /* 0x000fe400078e3cff */
[----:B------:R-:W-:-:S13]  /*0840*/  R2P PR, R24.B1, 0x7f ;  /* 0x0000007f18007804 */ /* 0x000fda0000001000 */
[----:B------:R-:W2:Y:S04]  /*0850*/  @P0 LDG.E R18, desc[UR4][R10.64+0xa0] ;  /* 0x0000a0040a120981 */ /* 0x000ea8000c1e1900 */
[----:B------:R-:W3:Y:S04]  /*0860*/  @P1 LDG.E R22, desc[UR4][R10.64+0xb4] ;  /* 0x0000b4040a161981 */ /* 0x000ee8000c1e1900 */
[----:B------:R-:W4:Y:S04]  /*0870*/  @P2 LDG.E R26, desc[UR4][R10.64+0xc8] ;  /* 0x0000c8040a1a2981 */ /* 0x000f28000c1e1900 */
[----:B------:R-:W4:Y:S04]  /*0880*/  @P3 LDG.E R28, desc[UR4][R10.64+0xdc] ;  /* 0x0000dc040a1c3981 */ /* 0x000f28000c1e1900 */
[----:B------:R-:W4:Y:S04]  /*0890*/  @P0 LDG.E R23, desc[UR4][R10.64+0xa4] ;  /* 0x0000a4040a170981 */ /* 0x000f28000c1e1900 */
[----:B------:R-:W4:Y:S04]  /*08a0*/  @P0 LDG.E R20, desc[UR4][R10.64+0xa8] ;  /* 0x0000a8040a140981 */ /* 0x000f28000c1e1900 */
[----:B------:R-:W4:Y:S04]  /*08b0*/  @P4 LDG.E R25, desc[UR4][R10.64+0xf0] ;  /* 0x0000f0040a194981 */ /* 0x000f28000c1e1900 */
        /* <DEDUP_REMOVED lines=21> */
[----:B------:R-:W-:Y:S02]  /*0a10*/  LOP3.LUT P0, RZ, R24, 0x8000, RZ, 0xc0, !PT ;  /* 0x0000800018ff7812 */ /* 0x000fe4000780c0ff */
[----:B----4-:R-:W-:Y:S01]  /*0a20*/  @P5 LOP3.LUT R15, R15, R26, RZ, 0x3c, !PT ;  /* 0x0000001a0f0f5212 */ /* 0x010fe200078e3cff */
[----:B------:R-:W4:Y:S04]  /*0a30*/  @P3 LDG.E R24, desc[UR4][R10.64+0xe4] ;  /* 0x0000e4040a183981 */ /* 0x000f28000c1e1900 */
[----:B------:R-:W2:Y:S01]  /*0a40*/  @P6 LDG.E R26, desc[UR4][R10.64+0x118] ;  /* 0x000118040a1a6981 */ /* 0x000ea2000c1e1900 */
        /* <DEDUP_REMOVED lines=8> */
[----:B---3--:R-:W-:-:S03]  /*0ad0*/  @P2 LOP3.LUT R3, R3, R22, RZ, 0x3c, !PT ;  /* 0x0000001603032212 */ /* 0x008fc600078e3cff */
[----:B------:R-:W3:Y:S01]  /*0ae0*/  @P4 LDG.E R22, desc[UR4][R10.64+0x100] ;  /* 0x000100040a164981 */ /* 0x000ee2000c1e1900 */
[----:B--2---:R-:W-:-:S03]  /*0af0*/  @P6 LOP3.LUT R15, R15, R26, RZ, 0x3c, !PT ;  /* 0x0000001a0f0f6212 */ /* 0x004fc600078e3cff */
[----:B------:R-:W2:Y:S01]  /*0b00*/  @P0 LDG.E R26, desc[UR4][R10.64+0x12c] ;  /* 0x00012c040a1a0981 */ /* 0x000ea2000c1e1900 */
[----:B----4-:R-:W-:-:S03]  /*0b10*/  @P2 LOP3.LUT R2, R2, R23, RZ, 0x3c, !PT ;  /* 0x0000001702022212 */ /* 0x010fc600078e3cff */
[----:B------:R-:W4:Y:S01]  /*0b20*/  @P4 LDG.E R23, desc[UR4][R10.64+0xfc] ;  /* 0x0000fc040a174981 */ /* 0x000f22000c1e1900 */
[----:B------:R-:W-:-:S03]  /*0b30*/  @P2 LOP3.LUT R5, R5, R20, RZ, 0x3c, !PT ;  /* 0x0000001405052212 */ /* 0x000fc600078e3cff */
[----:B------:R-:W4:Y:S01]  /*0b40*/  @P4 LDG.E R20, desc[UR4][R10.64+0xf8] ;  /* 0x0000f8040a144981 */ /* 0x000f22000c1e1900 */
[----:B------:R-:W-:Y:S02]  /*0b50*/  @P3 LOP3.LUT R2, R2, R27, RZ, 0x3c, !PT ;  /* 0x0000001b02023212 */ /* 0x000fe400078e3cff */
[----:B------:R-:W-:Y:S01]  /*0b60*/  @P3 LOP3.LUT R4, R4, R25, RZ, 0x3c, !PT ;  /* 0x0000001904043212 */ /* 0x000fe200078e3cff */
[----:B------:R-:W4:Y:S01]  /*0b70*/  @P5 LDG.E R27, desc[UR4][R10.64+0x110] ;  /* 0x000110040a1b5981 */ /* 0x000f22000c1e1900 */
[----:B------:R-:W-:-:S03]  /*0b80*/  @P3 LOP3.LUT R5, R5, R24, RZ, 0x3c, !PT ;  /* 0x0000001805053212 */ /* 0x000fc600078e3cff */
[----:B------:R-:W4:Y:S04]  /*0b90*/  @P5 LDG.E R25, desc[UR4][R10.64+0x108] ;  /* 0x000108040a195981 */ /* 0x000f28000c1e1900 */
        /* <DEDUP_REMOVED lines=19> */
[----:B------:R-:W-:-:S05]  /*0cd0*/  VIADD R19, R19, 0x10 ;  /* 0x0000001013137836 */ /* 0x000fca0000000000 */
[----:B------:R-:W-:Y:S02]  /*0ce0*/  ISETP.NE.AND P1, PT, R19, 0x20, PT ;  /* 0x000000201300780c */ /* 0x000fe40003f25270 */
[----:B------:R-:W-:Y:S02]  /*0cf0*/  @P5 LOP3.LUT R3, R3, R18, RZ, 0x3c, !PT ;  /* 0x0000001203035212 */ /* 0x000fe400078e3cff */
[----:B------:R-:W-:Y:S02]  /*0d00*/  @P6 LOP3.LUT R4, R4, R21, RZ, 0x3c, !PT ;  /* 0x0000001504046212 */ /* 0x000fe400078e3cff */
[----:B---3--:R-:W-:-:S04]  /*0d10*/  @P6 LOP3.LUT R3, R3, R22, RZ, 0x3c, !PT ;  /* 0x0000001603036212 */ /* 0x008fc800078e3cff */
[----:B--2---:R-:W-:Y:S02]  /*0d20*/  @P0 LOP3.LUT R3, R3, R26, RZ, 0x3c, !PT ;  /* 0x0000001a03030212 */ /* 0x004fe400078e3cff */
[----:B----4-:R-:W-:Y:S02]  /*0d30*/  @P6 LOP3.LUT R2, R2, R23, RZ, 0x3c, !PT ;  /* 0x0000001702026212 */ /* 0x010fe400078e3cff */
[----:B------:R-:W-:Y:S02]  /*0d40*/  @P6 LOP3.LUT R5, R5, R20, RZ, 0x3c, !PT ;  /* 0x0000001405056212 */ /* 0x000fe400078e3cff */
[----:B------:R-:W-:Y:S02]  /*0d50*/  @P0 LOP3.LUT R2, R2, R27, RZ, 0x3c, !PT ;  /* 0x0000001b02020212 */ /* 0x000fe400078e3cff */
[----:B------:R-:W-:Y:S02]  /*0d60*/  @P0 LOP3.LUT R4, R4, R25, RZ, 0x3c, !PT ;  /* 0x0000001904040212 */ /* 0x000fe400078e3cff */
[----:B------:R-:W-:Y:S01]  /*0d70*/  @P0 LOP3.LUT R5, R5, R24, RZ, 0x3c, !PT ;  /* 0x0000001805050212 */ /* 0x000fe200078e3cff */
[----:B------:R-:W-:Y:S06]  /*0d80*/  @P1 BRA `(.L_x_12) ;  /* 0xfffffff400481947 */ /* 0x000fec000383ffff */
[----:B------:R-:W-:-:S05]  /*0d90*/  VIADD R17, R17, 0x1 ;  /* 0x0000000111117836 */ /* 0x000fca0000000000 */
[----:B------:R-:W-:-:S13]  /*0da0*/  ISETP.NE.AND P0, PT, R17, 0x5, PT ;  /* 0x000000051100780c */ /* 0x000fda0003f05270 */
[----:B------:R-:W-:Y:S05]  /*0db0*/  @P0 BRA `(.L_x_13) ;  /* 0xfffffff400300947 */ /* 0x000fea000383ffff */
[----:B------:R1:W-:Y:S01]  /*0dc0*/  STG.E.64 desc[UR4][R6.64+0x8], R4 ;  /* 0x0000080406007986 */ /* 0x0003e2000c101b04 */
[----:B------:R-:W-:Y:S01]  /*0dd0*/  VIADD R14, R14, 0x1 ;  /* 0x000000010e0e7836 */ /* 0x000fe20000000000 */
[----:B------:R-:W-:Y:S02]  /*0de0*/  LOP3.LUT R11, R13, 0x3, RZ, 0xc0, !PT ;  /* 0x000000030d0b7812 */ /* 0x000fe400078ec0ff */
[----:B------:R1:W-:Y:S02]  /*0df0*/  STG.E.64 desc[UR4][R6.64+0x10], R2 ;  /* 0x0000100206007986 */ /* 0x0003e4000c101b04 */
[----:B------:R-:W-:Y:S02]  /*0e00*/  ISETP.GE.U32.AND P0, PT, R14, R11, PT ;  /* 0x0000000b0e00720c */ /* 0x000fe40003f06070 */
[----:B------:R1:W-:Y:S11]  /*0e10*/  STG.E desc[UR4][R6.64+0x4], R15 ;  /* 0x0000040f06007986 */ /* 0x0003f6000c101904 */
[----:B------:R-:W-:Y:S05]  /*0e20*/  @!P0 BRA `(.L_x_14) ;  /* 0xfffffff400048947 */ /* 0x000fea000383ffff */
.L_x_11:
[----:B------:R-:W-:Y:S05]  /*0e30*/  BSYNC.RECONVERGENT B1 ;  /* 0x0000000000017941 */ /* 0x000fea0003800200 */
.L_x_10:
[C---:B------:R-:W-:Y:S01]  /*0e40*/  ISETP.GT.U32.AND P0, PT, R13.reuse, 0x3, PT ;  /* 0x000000030d00780c */ /* 0x040fe20003f04070 */
[----:B------:R-:W-:Y:S01]  /*0e50*/  VIADD R12, R12, 0x1 ;  /* 0x000000010c0c7836 */ /* 0x000fe20000000000 */
[--C-:B------:R-:W-:Y:S02]  /*0e60*/  SHF.R.U64 R13, R13, 0x2, R0.reuse ;  /* 0x000000020d0d7819 */ /* 0x100fe40000001200 */
[----:B------:R-:W-:Y:S02]  /*0e70*/  ISETP.GT.U32.AND.EX P0, PT, R0, RZ, PT, P0 ;  /* 0x000000ff0000720c */ /* 0x000fe40003f04100 */
[----:B------:R-:W-:-:S11]  /*0e80*/  SHF.R.U32.HI R0, RZ, 0x2, R0 ;  /* 0x00000002ff007819 */ /* 0x000fd60000011600 */
[----:B------:R-:W-:Y:S05]  /*0e90*/  @P0 BRA `(.L_x_15) ;  /* 0xfffffff000c80947 */ /* 0x000fea000383ffff */
.L_x_9:
[----:B------:R-:W-:Y:S05]  /*0ea0*/  BSYNC.RECONVERGENT B0 ;  /* 0x0000000000007941 */ /* 0x000fea0003800200 */
.L_x_8:
[----:B------:R-:W-:Y:S04]  /*0eb0*/  STG.E.64 desc[UR4][R6.64+0x18], RZ ;  /* 0x000018ff06007986 */ /* 0x000fe8000c101b04 */
[----:B------:R-:W-:Y:S04]  /*0ec0*/  STG.E desc[UR4][R6.64+0x20], RZ ;  /* 0x000020ff06007986 */ /* 0x000fe8000c101904 */
[----:B------:R-:W-:Y:S01]  /*0ed0*/  STG.E.64 desc[UR4][R6.64+0x28], RZ ;  /* 0x000028ff06007986 */ /* 0x000fe2000c101b04 */
[----:B------:R-:W-:Y:S05]  /*0ee0*/  EXIT ;  /* 0x000000000000794d */ /* 0x000fea0003800000 */
.L_x_16:
        /* <DEDUP_REMOVED lines=9> */
.L_x_18:


//--------------------- .nv.global.init           --------------------------
	.section	.nv.global.init,"aw",@progbits
	.align	4
.nv.global.init:
	.type		mrg32k3aM1SubSeq,@object
	.size		mrg32k3aM1SubSeq,(mrg32k3aM2SubSeq - mrg32k3aM1SubSeq)
mrg32k3aM1SubSeq:
        /*0000*/ 	.byte	0x0b, 0xcc, 0xee, 0x04, 0x73, 0x29, 0x8b, 0x6f, 0xf6, 0x53, 0x03, 0xf6, 0x23, 0xf6, 0xea, 0xda
        /* <DEDUP_REMOVED lines=125> */
	.type		mrg32k3aM2SubSeq,@object
	.size		mrg32k3aM2SubSeq,(mrg32k3aM1 - mrg32k3aM2SubSeq)
mrg32k3aM2SubSeq:
        /* <DEDUP_REMOVED lines=126> */
	.type		mrg32k3aM1,@object
	.size		mrg32k3aM1,(mrg32k3aM1Seq - mrg32k3aM1)
mrg32k3aM1:
        /* <DEDUP_REMOVED lines=144> */
	.type		mrg32k3aM1Seq,@object
	.size		mrg32k3aM1Seq,(mrg32k3aM2 - mrg32k3aM1Seq)
mrg32k3aM1Seq:
        /* <DEDUP_REMOVED lines=144> */
	.type		mrg32k3aM2,@object
	.size		mrg32k3aM2,(mrg32k3aM2Seq - mrg32k3aM2)
mrg32k3aM2:
        /* <DEDUP_REMOVED lines=144> */
	.type		mrg32k3aM2Seq,@object
	.size		mrg32k3aM2Seq,(precalc_xorwow_matrix - mrg32k3aM2Seq)
mrg32k3aM2Seq:
        /* <DEDUP_REMOVED lines=144> */
	.type		precalc_xorwow_matrix,@object
	.size		precalc_xorwow_matrix,(precalc_xorwow_offset_matrix - precalc_xorwow_matrix)
precalc_xorwow_matrix:
        /* <DEDUP_REMOVED lines=6400> */
	.type		precalc_xorwow_offset_matrix,@object
	.size		precalc_xorwow_offset_matrix,($str - precalc_xorwow_offset_matrix)
precalc_xorwow_offset_matrix:
        /* <DEDUP_REMOVED lines=6400> */
	.type		$str,@object
	.size		$str,(.L_9 - $str)
$str:
        /*353c0*/ 	.byte	0x41, 0x63, 0x63, 0x75, 0x6d, 0x75, 0x6c, 0x61, 0x74, 0x65, 0x64, 0x20, 0x63, 0x6f, 0x6c, 0x6f
        /*353d0*/ 	.byte	0x72, 0x20, 0x61, 0x74, 0x20, 0x28, 0x25, 0x64, 0x2c, 0x20, 0x25, 0x64, 0x29, 0x3a, 0x20, 0x52
        /*353e0*/ 	.byte	0x3d, 0x25, 0x66, 0x2c, 0x20, 0x47, 0x3d, 0x25, 0x66, 0x2c, 0x20, 0x42, 0x3d, 0x25, 0x66, 0x0a
        /*353f0*/ 	.byte	0x00
.L_9:


//--------------------- .nv.shared.reserved.0     --------------------------
	.section	.nv.shared.reserved.0,"aw",@nobits
	.weak		__nv_reservedSMEM_offset_0_alias
	.size		__nv_reservedSMEM_offset_0_alias, 0, 64
	.other		__nv_reservedSMEM_offset_0_alias,@"STO_CUDA_RESERVED_SHARED STV_DEFAULT"
__nv_reservedSMEM_offset_0_alias:
	.zero		0
	.zero		64


//--------------------- .nv.constant0._Z22testRayRenderComposingP17curandStateXORWOWPiPfP6float2S2_S2_P6float4i --------------------------
	.section	.nv.constant0._Z22testRayRenderComposingP17curandStateXORWOWPiPfP6float2S2_S2_P6float4i,"a",@progbits
	.sectionflags	@""
	.align	4
.nv.constant0._Z22testRayRenderComposingP17curandStateXORWOWPiPfP6float2S2_S2_P6float4i:
	.zero		956


//--------------------- .nv.constant0._Z12setup_kernelP17curandStateXORWOWi --------------------------
	.section	.nv.constant0._Z12setup_kernelP17curandStateXORWOWi,"a",@progbits
	.sectionflags	@""
	.align	4
.nv.constant0._Z12setup_kernelP17curandStateXORWOWi:
	.zero		908


//--------------------- SYMBOLS --------------------------

	.type		.nv.reservedSmem.offset0,@object
	.size		.nv.reservedSmem.offset0,0x4
	.type		vprintf,@function
